	.target	sm_100a

	.elftype	@"ET_EXEC"


//--------------------- .note.nv.tkinfo           --------------------------
	.section	.note.nv.tkinfo,"",@"SHT_NOTE"
	.sectionflags	@"SHF_NOTE_NV_TKINFO"
	.tkinfo
        /*0018*/ 	.word	0x00000002
        /*0030*/ 	.string	""
        /*0030*/ 	.string	"ptxas"
        /*0030*/ 	.string	"Cuda compilation tools, release 13.0, V13.0.88"
        /*0030*/ 	.string	"Build cuda_13.0.r13.0/compiler.36424714_0"
        /*0030*/ 	.string	"-arch sm_100a -m 64 "



//--------------------- .note.nv.cuinfo           --------------------------
	.section	.note.nv.cuinfo,"",@"SHT_NOTE"
	.sectionflags	@"SHF_NOTE_NV_CUINFO"
        /*0018*/ 	.short	0x0002
        /*001a*/ 	.short	0x0064
        /*001c*/ 	.short	0x0082
	.zero		2


//--------------------- .nv.info                  --------------------------
	.section	.nv.info,"",@"SHT_CUDA_INFO"
	.align	4


	//----- nvinfo : EIATTR_REGCOUNT
	.align		4
        /*0000*/ 	.byte	0x04, 0x2f
        /*0002*/ 	.short	(.L_19 - .L_18)
	.align		4
.L_18:
        /*0004*/ 	.word	index@(_ZN7cutlass13device_kernelINS_4gemm6kernel13GemmUniversalIN4cute5tupleIJiiiiEEENS1_10collective13CollectiveMmaINS1_35MainloopSm100TmaUmmaWarpSpecializedILi4ELi2ELi4ENS5_IJNS4_1CILi1EEENSA_ILi8EEESB_EEEEENS5_IJNSA_ILi64EEENSA_ILi256EEENSA_ILi32EEEEEENS_10tfloat32_tENS5_IJlSB_lEEESJ_SK_NS4_8TiledMMAINS4_8MMA_AtomIJNS4_17SM100_MMA_TF32_SSISJ_SJ_fLi64ELi256ELNS4_4UMMA5MajorE0ELSP_0ELNSO_7ScaleInE0ELSQ_0EEEEEENS4_6LayoutINS5_IJSB_SB_SB_EEENS5_IJNSA_ILi0EEESV_SV_EEEEENS5_IJNS4_10UnderscoreESY_SY_EEEEENS4_23SM90_TMA_LOAD_MULTICASTENS4_14ComposedLayoutINS4_7SwizzleILi3ELi4ELi3EEENS4_18smem_ptr_flag_bitsILi32EEENST_INS5_IJSC_SH_EEENS5_IJSH_SB_EEEEEEEvNS4_8identityENS4_13SM90_TMA_LOADES1A_vS1B_EENS_8epilogue10collective18CollectiveEpilogueINS1E_23Sm100TmaWarpSpecializedILi4ELi2ELi16ELb1ELb0EEEJSI_NS5_IJNST_ISF_SB_EENST_ISH_SB_EEEEESJ_SK_SJ_SK_NS1E_6fusion15FusionCallbacksIS1I_NS1M_17LinearCombinationISJ_fSJ_fLNS_15FloatRoundStyleE2EEESI_S1L_JEEENS4_5SM1004TMEM4LOAD26SM100_TMEM_LOAD_16dp128b8xES1C_S1A_NS4_17SM75_U32x4_LDSM_NENS4_14SM90_TMA_STOREES1A_NS4_17SM90_U32x4_STSM_NENS4_39AutoVectorizingCopyWithAssumedAlignmentILi128EEEEEEvvEEEEvNT_6ParamsE)
        /*0008*/ 	.word	0x00000060


	//----- nvinfo : EIATTR_FRAME_SIZE
	.align		4
.L_19:
        /*000c*/ 	.byte	0x04, 0x11
        /*000e*/ 	.short	(.L_21 - .L_20)
	.align		4
.L_20:
        /*0010*/ 	.word	index@($__internal_2_$__cuda_sm10x_tcgen05_guardrail_trap_unallocated_columns_being_dealloced)
        /*0014*/ 	.word	0x00000000


	//----- nvinfo : EIATTR_FRAME_SIZE
	.align		4
.L_21:
        /*0018*/ 	.byte	0x04, 0x11
        /*001a*/ 	.short	(.L_23 - .L_22)
	.align		4
.L_22:
        /*001c*/ 	.word	index@($__internal_1_$__cuda_sm10x_tcgen05_guardrail_trap_phase_invalid_during_alloc)
        /*0020*/ 	.word	0x00000000


	//----- nvinfo : EIATTR_FRAME_SIZE
	.align		4
.L_23:
        /*0024*/ 	.byte	0x04, 0x11
        /*0026*/ 	.short	(.L_25 - .L_24)
	.align		4
.L_24:
        /*0028*/ 	.word	index@($__internal_0_$__cuda_sm10x_tcgen05_guardrail_trap_col_being_dealloced_not_returned_by_alloc)
        /*002c*/ 	.word	0x00000000


	//----- nvinfo : EIATTR_FRAME_SIZE
	.align		4
.L_25:
        /*0030*/ 	.byte	0x04, 0x11
        /*0032*/ 	.short	(.L_27 - .L_26)
	.align		4
.L_26:
        /*0034*/ 	.word	index@(_ZN7cutlass13device_kernelINS_4gemm6kernel13GemmUniversalIN4cute5tupleIJiiiiEEENS1_10collective13CollectiveMmaINS1_35MainloopSm100TmaUmmaWarpSpecializedILi4ELi2ELi4ENS5_IJNS4_1CILi1EEENSA_ILi8EEESB_EEEEENS5_IJNSA_ILi64EEENSA_ILi256EEENSA_ILi32EEEEEENS_10tfloat32_tENS5_IJlSB_lEEESJ_SK_NS4_8TiledMMAINS4_8MMA_AtomIJNS4_17SM100_MMA_TF32_SSISJ_SJ_fLi64ELi256ELNS4_4UMMA5MajorE0ELSP_0ELNSO_7ScaleInE0ELSQ_0EEEEEENS4_6LayoutINS5_IJSB_SB_SB_EEENS5_IJNSA_ILi0EEESV_SV_EEEEENS5_IJNS4_10UnderscoreESY_SY_EEEEENS4_23SM90_TMA_LOAD_MULTICASTENS4_14ComposedLayoutINS4_7SwizzleILi3ELi4ELi3EEENS4_18smem_ptr_flag_bitsILi32EEENST_INS5_IJSC_SH_EEENS5_IJSH_SB_EEEEEEEvNS4_8identityENS4_13SM90_TMA_LOADES1A_vS1B_EENS_8epilogue10collective18CollectiveEpilogueINS1E_23Sm100TmaWarpSpecializedILi4ELi2ELi16ELb1ELb0EEEJSI_NS5_IJNST_ISF_SB_EENST_ISH_SB_EEEEESJ_SK_SJ_SK_NS1E_6fusion15FusionCallbacksIS1I_NS1M_17LinearCombinationISJ_fSJ_fLNS_15FloatRoundStyleE2EEESI_S1L_JEEENS4_5SM1004TMEM4LOAD26SM100_TMEM_LOAD_16dp128b8xES1C_S1A_NS4_17SM75_U32x4_LDSM_NENS4_14SM90_TMA_STOREES1A_NS4_17SM90_U32x4_STSM_NENS4_39AutoVectorizingCopyWithAssumedAlignmentILi128EEEEEEvvEEEEvNT_6ParamsE)
        /*0038*/ 	.word	0x00000000


	//----- nvinfo : EIATTR_MIN_STACK_SIZE
	.align		4
.L_27:
        /*003c*/ 	.byte	0x04, 0x12
        /*003e*/ 	.short	(.L_29 - .L_28)
	.align		4
.L_28:
        /*0040*/ 	.word	index@(_ZN7cutlass13device_kernelINS_4gemm6kernel13GemmUniversalIN4cute5tupleIJiiiiEEENS1_10collective13CollectiveMmaINS1_35MainloopSm100TmaUmmaWarpSpecializedILi4ELi2ELi4ENS5_IJNS4_1CILi1EEENSA_ILi8EEESB_EEEEENS5_IJNSA_ILi64EEENSA_ILi256EEENSA_ILi32EEEEEENS_10tfloat32_tENS5_IJlSB_lEEESJ_SK_NS4_8TiledMMAINS4_8MMA_AtomIJNS4_17SM100_MMA_TF32_SSISJ_SJ_fLi64ELi256ELNS4_4UMMA5MajorE0ELSP_0ELNSO_7ScaleInE0ELSQ_0EEEEEENS4_6LayoutINS5_IJSB_SB_SB_EEENS5_IJNSA_ILi0EEESV_SV_EEEEENS5_IJNS4_10UnderscoreESY_SY_EEEEENS4_23SM90_TMA_LOAD_MULTICASTENS4_14ComposedLayoutINS4_7SwizzleILi3ELi4ELi3EEENS4_18smem_ptr_flag_bitsILi32EEENST_INS5_IJSC_SH_EEENS5_IJSH_SB_EEEEEEEvNS4_8identityENS4_13SM90_TMA_LOADES1A_vS1B_EENS_8epilogue10collective18CollectiveEpilogueINS1E_23Sm100TmaWarpSpecializedILi4ELi2ELi16ELb1ELb0EEEJSI_NS5_IJNST_ISF_SB_EENST_ISH_SB_EEEEESJ_SK_SJ_SK_NS1E_6fusion15FusionCallbacksIS1I_NS1M_17LinearCombinationISJ_fSJ_fLNS_15FloatRoundStyleE2EEESI_S1L_JEEENS4_5SM1004TMEM4LOAD26SM100_TMEM_LOAD_16dp128b8xES1C_S1A_NS4_17SM75_U32x4_LDSM_NENS4_14SM90_TMA_STOREES1A_NS4_17SM90_U32x4_STSM_NENS4_39AutoVectorizingCopyWithAssumedAlignmentILi128EEEEEEvvEEEEvNT_6ParamsE)
        /*0044*/ 	.word	0x00000000
.L_29:


//--------------------- .nv.compat                --------------------------
	.section	.nv.compat,"",@"SHT_CUDA_COMPAT_INFO"
	.align	4
        /*0000*/ 	.byte	0x02, 0x09, 0x01, 0x00, 0x02, 0x02, 0x02, 0x00, 0x02, 0x05, 0x05, 0x00, 0x03, 0x07, 0x01, 0x01
        /*0010*/ 	.byte	0x02, 0x03, 0x01, 0x00, 0x02, 0x06, 0x01, 0x00, 0x04, 0x0b, 0x08, 0x00, 0x09, 0x00, 0x00, 0x00
        /*0020*/ 	.byte	0x00, 0x00, 0x00, 0x00


//--------------------- .nv.info._ZN7cutlass13device_kernelINS_4gemm6kernel13GemmUniversalIN4cute5tupleIJiiiiEEENS1_10collective13CollectiveMmaINS1_35MainloopSm100TmaUmmaWarpSpecializedILi4ELi2ELi4ENS5_IJNS4_1CILi1EEENSA_ILi8EEESB_EEEEENS5_IJNSA_ILi64EEENSA_ILi256EEENSA_ILi32EEEEEENS_10tfloat32_tENS5_IJlSB_lEEESJ_SK_NS4_8TiledMMAINS4_8MMA_AtomIJNS4_17SM100_MMA_TF32_SSISJ_SJ_fLi64ELi256ELNS4_4UMMA5MajorE0ELSP_0ELNSO_7ScaleInE0ELSQ_0EEEEEENS4_6LayoutINS5_IJSB_SB_SB_EEENS5_IJNSA_ILi0EEESV_SV_EEEEENS5_IJNS4_10UnderscoreESY_SY_EEEEENS4_23SM90_TMA_LOAD_MULTICASTENS4_14ComposedLayoutINS4_7SwizzleILi3ELi4ELi3EEENS4_18smem_ptr_flag_bitsILi32EEENST_INS5_IJSC_SH_EEENS5_IJSH_SB_EEEEEEEvNS4_8identityENS4_13SM90_TMA_LOADES1A_vS1B_EENS_8epilogue10collective18CollectiveEpilogueINS1E_23Sm100TmaWarpSpecializedILi4ELi2ELi16ELb1ELb0EEEJSI_NS5_IJNST_ISF_SB_EENST_ISH_SB_EEEEESJ_SK_SJ_SK_NS1E_6fusion15FusionCallbacksIS1I_NS1M_17LinearCombinationISJ_fSJ_fLNS_15FloatRoundStyleE2EEESI_S1L_JEEENS4_5SM1004TMEM4LOAD26SM100_TMEM_LOAD_16dp128b8xES1C_S1A_NS4_17SM75_U32x4_LDSM_NENS4_14SM90_TMA_STOREES1A_NS4_17SM90_U32x4_STSM_NENS4_39AutoVectorizingCopyWithAssumedAlignmentILi128EEEEEEvvEEEEvNT_6ParamsE --------------------------
	.section	.nv.info._ZN7cutlass13device_kernelINS_4gemm6kernel13GemmUniversalIN4cute5tupleIJiiiiEEENS1_10collective13CollectiveMmaINS1_35MainloopSm100TmaUmmaWarpSpecializedILi4ELi2ELi4ENS5_IJNS4_1CILi1EEENSA_ILi8EEESB_EEEEENS5_IJNSA_ILi64EEENSA_ILi256EEENSA_ILi32EEEEEENS_10tfloat32_tENS5_IJlSB_lEEESJ_SK_NS4_8TiledMMAINS4_8MMA_AtomIJNS4_17SM100_MMA_TF32_SSISJ_SJ_fLi64ELi256ELNS4_4UMMA5MajorE0ELSP_0ELNSO_7ScaleInE0ELSQ_0EEEEEENS4_6LayoutINS5_IJSB_SB_SB_EEENS5_IJNSA_ILi0EEESV_SV_EEEEENS5_IJNS4_10UnderscoreESY_SY_EEEEENS4_23SM90_TMA_LOAD_MULTICASTENS4_14ComposedLayoutINS4_7SwizzleILi3ELi4ELi3EEENS4_18smem_ptr_flag_bitsILi32EEENST_INS5_IJSC_SH_EEENS5_IJSH_SB_EEEEEEEvNS4_8identityENS4_13SM90_TMA_LOADES1A_vS1B_EENS_8epilogue10collective18CollectiveEpilogueINS1E_23Sm100TmaWarpSpecializedILi4ELi2ELi16ELb1ELb0EEEJSI_NS5_IJNST_ISF_SB_EENST_ISH_SB_EEEEESJ_SK_SJ_SK_NS1E_6fusion15FusionCallbacksIS1I_NS1M_17LinearCombinationISJ_fSJ_fLNS_15FloatRoundStyleE2EEESI_S1L_JEEENS4_5SM1004TMEM4LOAD26SM100_TMEM_LOAD_16dp128b8xES1C_S1A_NS4_17SM75_U32x4_LDSM_NENS4_14SM90_TMA_STOREES1A_NS4_17SM90_U32x4_STSM_NENS4_39AutoVectorizingCopyWithAssumedAlignmentILi128EEEEEEvvEEEEvNT_6ParamsE,"",@"SHT_CUDA_INFO"
	.sectionflags	@""
	.align	4


	//----- nvinfo : EIATTR_CUDA_API_VERSION
	.align		4
        /*0000*/ 	.byte	0x04, 0x37
        /*0002*/ 	.short	(.L_31 - .L_30)
.L_30:
        /*0004*/ 	.word	0x00000082


	//----- nvinfo : EIATTR_KPARAM_INFO
	.align		4
.L_31:
        /*0008*/ 	.byte	0x04, 0x17
        /*000a*/ 	.short	(.L_33 - .L_32)
.L_32:
        /*000c*/ 	.word	0x00000000
        /*0010*/ 	.short	0x0000
        /*0012*/ 	.short	0x0000
        /*0014*/ 	.byte	0x00, 0xf0, 0x01, 0x20


	//----- nvinfo : EIATTR_AT_ENTRY_FRAGMENTS
	.align		4
.L_33:
        /*0018*/ 	.byte	0x04, 0x4f
        /*001a*/ 	.short	(.L_35 - .L_34)


	//   ....[0]....
.L_34:
        /*001c*/ 	.word	0x00000006


	//----- nvinfo : EIATTR_RESERVED_SMEM_USED
	.align		4
.L_35:
        /*0020*/ 	.byte	0x01, 0x41
	.zero		2


	//----- nvinfo : EIATTR_SPARSE_MMA_MASK
	.align		4
        /*0024*/ 	.byte	0x03, 0x50
        /*0026*/ 	.short	0x0000


	//----- nvinfo : EIATTR_TCGEN05_1CTA_USED
	.align		4
        /*0028*/ 	.byte	0x01, 0x51
	.zero		2


	//----- nvinfo : EIATTR_MAXREG_COUNT
	.align		4
        /*002c*/ 	.byte	0x03, 0x1b
        /*002e*/ 	.short	0x00ff


	//----- nvinfo : EIATTR_NUM_BARRIERS
	.align		4
        /*0030*/ 	.byte	0x02, 0x4c
        /*0032*/ 	.byte	0x07
	.zero		1


	//----- nvinfo : EIATTR_EXTERNS
	.align		4
        /*0034*/ 	.byte	0x04, 0x0f
        /*0036*/ 	.short	(.L_37 - .L_36)


	//   ....[0]....
	.align		4
.L_36:
        /*0038*/ 	.word	index@(__assertfail)


	//----- nvinfo : EIATTR_MERCURY_ISA_VERSION
	.align		4
.L_37:
        /*003c*/ 	.byte	0x03, 0x5f
        /*003e*/ 	.short	0x0101


	//----- nvinfo : EIATTR_INT_WARP_WIDE_INSTR_OFFSETS
	.align		4
        /*0040*/ 	.byte	0x04, 0x31
        /*0042*/ 	.short	(.L_39 - .L_38)


	//   ....[0]....
.L_38:
        /*0044*/ 	.word	0x00003e90


	//   ....[1]....
        /*0048*/ 	.word	0x00003eb0


	//   ....[2]....
        /*004c*/ 	.word	0x00003ee0


	//   ....[3]....
        /*0050*/ 	.word	0x00004a60


	//   ....[4]....
        /*0054*/ 	.word	0x00004ad0


	//   ....[5]....
        /*0058*/ 	.word	0x00004bb0


	//   ....[6]....
        /*005c*/ 	.word	0x00004c30


	//   ....[7]....
        /*0060*/ 	.word	0x00004d10


	//   ....[8]....
        /*0064*/ 	.word	0x00004d90


	//   ....[9]....
        /*0068*/ 	.word	0x00004e80


	//   ....[10]....
        /*006c*/ 	.word	0x00004f10


	//   ....[11]....
        /*0070*/ 	.word	0x00005000


	//   ....[12]....
        /*0074*/ 	.word	0x00005080


	//   ....[13]....
        /*0078*/ 	.word	0x00005180


	//   ....[14]....
        /*007c*/ 	.word	0x00005200


	//   ....[15]....
        /*0080*/ 	.word	0x00005300


	//   ....[16]....
        /*0084*/ 	.word	0x00005380


	//   ....[17]....
        /*0088*/ 	.word	0x00005470


	//   ....[18]....
        /*008c*/ 	.word	0x00005500


	//----- nvinfo : EIATTR_COOP_GROUP_MASK_REGIDS
	.align		4
.L_39:
        /*0090*/ 	.byte	0x04, 0x29
        /*0092*/ 	.short	(.L_41 - .L_40)


	//   ....[0]....
.L_40:
        /*0094*/ 	.word	0xffffffff


	//   ....[1]....
        /*0098*/ 	.word	0xffffffff


	//   ....[2]....
        /*009c*/ 	.word	0xffffffff


	//   ....[3]....
        /*00a0*/ 	.word	0xffffffff


	//   ....[4]....
        /*00a4*/ 	.word	0xffffffff


	//   ....[5]....
        /*00a8*/ 	.word	0xffffffff


	//   ....[6]....
        /*00ac*/ 	.word	0xffffffff


	//   ....[7]....
        /*00b0*/ 	.word	0xffffffff


	//   ....[8]....
        /*00b4*/ 	.word	0xffffffff


	//   ....[9]....
        /*00b8*/ 	.word	0xffffffff


	//   ....[10]....
        /*00bc*/ 	.word	0xffffffff


	//   ....[11]....
        /*00c0*/ 	.word	0xffffffff


	//   ....[12]....
        /*00c4*/ 	.word	0xffffffff


	//   ....[13]....
        /*00c8*/ 	.word	0xffffffff


	//----- nvinfo : EIATTR_COOP_GROUP_INSTR_OFFSETS
	.align		4
.L_41:
        /*00cc*/ 	.byte	0x04, 0x28
        /*00ce*/ 	.short	(.L_43 - .L_42)


	//   ....[0]....
.L_42:
        /*00d0*/ 	.word	0x00000080


	//   ....[1]....
        /*00d4*/ 	.word	0x000004f0


	//   ....[2]....
        /*00d8*/ 	.word	0x000006a0


	//   ....[3]....
        /*00dc*/ 	.word	0x00000840


	//   ....[4]....
        /*00e0*/ 	.word	0x00000940


	//   ....[5]....
        /*00e4*/ 	.word	0x00000ab0


	//   ....[6]....
        /*00e8*/ 	.word	0x00000c50


	//   ....[7]....
        /*00ec*/ 	.word	0x00000e00


	//   ....[8]....
        /*00f0*/ 	.word	0x00002190


	//   ....[9]....
        /*00f4*/ 	.word	0x00003080


	//   ....[10]....
        /*00f8*/ 	.word	0x00003290


	//   ....[11]....
        /*00fc*/ 	.word	0x000032c0


	//   ....[12]....
        /*0100*/ 	.word	0x00003d70


	//   ....[13]....
        /*0104*/ 	.word	0x00003fa0


	//----- nvinfo : EIATTR_VRC_CTA_INIT_COUNT
	.align		4
.L_43:
        /*0108*/ 	.byte	0x02, 0x4a
        /*010a*/ 	.byte	0x80
	.zero		1


	//----- nvinfo : EIATTR_SYSCALL_OFFSETS
	.align		4
        /*010c*/ 	.byte	0x04, 0x46
        /*010e*/ 	.short	(.L_45 - .L_44)


	//   ....[0]....
.L_44:
        /*0110*/ 	.word	0x000061d0


	//   ....[1]....
        /*0114*/ 	.word	0x000062c0


	//   ....[2]....
        /*0118*/ 	.word	0x00006b50


	//   ....[3]....
        /*011c*/ 	.word	0x00007510


	//   ....[4]....
        /*0120*/ 	.word	0x00007e70


	//   ....[5]....
        /*0124*/ 	.word	0x00008810


	//   ....[6]....
        /*0128*/ 	.word	0x000091b0


	//   ....[7]....
        /*012c*/ 	.word	0x00009b80


	//   ....[8]....
        /*0130*/ 	.word	0x0000a520


	//   ....[9]....
        /*0134*/ 	.word	0x0000ae70


	//----- nvinfo : EIATTR_MBARRIER_INSTR_OFFSETS
	.align		4
.L_45:
        /*0138*/ 	.byte	0x04, 0x39
        /*013a*/ 	.short	(.L_47 - .L_46)


	//   ....[0]....
.L_46:
        /*013c*/ 	.word	0x00000610
        /*0140*/ 	.word	0x000000ff
        /*0144*/ 	.word	0x00000000
        /*0148*/ 	.short	0x0100
        /*014a*/ 	.byte	0x04
	.zero		1


	//   ....[1]....
        /*014c*/ 	.word	0x00000620
        /*0150*/ 	.word	0x000000ff
        /*0154*/ 	.word	0x00000020
        /*0158*/ 	.short	0x0100
        /*015a*/ 	.byte	0x04
	.zero		1


	//   ....[2]....
        /*015c*/ 	.word	0x00000630
        /*0160*/ 	.word	0x000000ff
        /*0164*/ 	.word	0x00000008
        /*0168*/ 	.short	0x0100
        /*016a*/ 	.byte	0x04
	.zero		1


	//   ....[3]....
        /*016c*/ 	.word	0x00000640
        /*0170*/ 	.word	0x000000ff
        /*0174*/ 	.word	0x00000028
        /*0178*/ 	.short	0x0100
        /*017a*/ 	.byte	0x04
	.zero		1


	//   ....[4]....
        /*017c*/ 	.word	0x00000650
        /*0180*/ 	.word	0x000000ff
        /*0184*/ 	.word	0x00000010
        /*0188*/ 	.short	0x0100
        /*018a*/ 	.byte	0x04
	.zero		1


	//   ....[5]....
        /*018c*/ 	.word	0x00000660
        /*0190*/ 	.word	0x000000ff
        /*0194*/ 	.word	0x00000030
        /*0198*/ 	.short	0x0100
        /*019a*/ 	.byte	0x04
	.zero		1


	//   ....[6]....
        /*019c*/ 	.word	0x00000670
        /*01a0*/ 	.word	0x000000ff
        /*01a4*/ 	.word	0x00000018
        /*01a8*/ 	.short	0x0100
        /*01aa*/ 	.byte	0x04
	.zero		1


	//   ....[7]....
        /*01ac*/ 	.word	0x00000680
        /*01b0*/ 	.word	0x000000ff
        /*01b4*/ 	.word	0x00000038
        /*01b8*/ 	.short	0x0100
        /*01ba*/ 	.byte	0x04
	.zero		1


	//   ....[8]....
        /*01bc*/ 	.word	0x000007b0
        /*01c0*/ 	.word	0x000000ff
        /*01c4*/ 	.word	0x00000040
        /*01c8*/ 	.short	0x0100
        /*01ca*/ 	.byte	0x04
	.zero		1


	//   ....[9]....
        /*01cc*/ 	.word	0x000007c0
        /*01d0*/ 	.word	0x000000ff
        /*01d4*/ 	.word	0x00000060
        /*01d8*/ 	.short	0x0100
        /*01da*/ 	.byte	0x04
	.zero		1


	//   ....[10]....
        /*01dc*/ 	.word	0x000007d0
        /*01e0*/ 	.word	0x000000ff
        /*01e4*/ 	.word	0x00000048
        /*01e8*/ 	.short	0x0100
        /*01ea*/ 	.byte	0x04
	.zero		1


	//   ....[11]....
        /*01ec*/ 	.word	0x000007e0
        /*01f0*/ 	.word	0x000000ff
        /*01f4*/ 	.word	0x00000068
        /*01f8*/ 	.short	0x0100
        /*01fa*/ 	.byte	0x04
	.zero		1


	//   ....[12]....
        /*01fc*/ 	.word	0x000007f0
        /*0200*/ 	.word	0x000000ff
        /*0204*/ 	.word	0x00000050
        /*0208*/ 	.short	0x0100
        /*020a*/ 	.byte	0x04
	.zero		1


	//   ....[13]....
        /*020c*/ 	.word	0x00000800
        /*0210*/ 	.word	0x000000ff
        /*0214*/ 	.word	0x00000070
        /*0218*/ 	.short	0x0100
        /*021a*/ 	.byte	0x04
	.zero		1


	//   ....[14]....
        /*021c*/ 	.word	0x00000810
        /*0220*/ 	.word	0x000000ff
        /*0224*/ 	.word	0x00000058
        /*0228*/ 	.short	0x0100
        /*022a*/ 	.byte	0x04
	.zero		1


	//   ....[15]....
        /*022c*/ 	.word	0x00000820
        /*0230*/ 	.word	0x000000ff
        /*0234*/ 	.word	0x00000078
        /*0238*/ 	.short	0x0100
        /*023a*/ 	.byte	0x04
	.zero		1


	//   ....[16]....
        /*023c*/ 	.word	0x00000910
        /*0240*/ 	.word	0x000000ff
        /*0244*/ 	.word	0x00000080
        /*0248*/ 	.short	0x0100
        /*024a*/ 	.byte	0x06
	.zero		1


	//   ....[17]....
        /*024c*/ 	.word	0x00000920
        /*0250*/ 	.word	0x000000ff
        /*0254*/ 	.word	0x00000088
        /*0258*/ 	.short	0x0100
        /*025a*/ 	.byte	0x06
	.zero		1


	//   ....[18]....
        /*025c*/ 	.word	0x00000a60
        /*0260*/ 	.word	0x000000ff
        /*0264*/ 	.word	0x00000090
        /*0268*/ 	.short	0x0100
        /*026a*/ 	.byte	0x06
	.zero		1


	//   ....[19]....
        /*026c*/ 	.word	0x00000a70
        /*0270*/ 	.word	0x000000ff
        /*0274*/ 	.word	0x000000a0
        /*0278*/ 	.short	0x0100
        /*027a*/ 	.byte	0x06
	.zero		1


	//   ....[20]....
        /*027c*/ 	.word	0x00000a80
        /*0280*/ 	.word	0x000000ff
        /*0284*/ 	.word	0x00000098
        /*0288*/ 	.short	0x0100
        /*028a*/ 	.byte	0x06
	.zero		1


	//   ....[21]....
        /*028c*/ 	.word	0x00000a90
        /*0290*/ 	.word	0x000000ff
        /*0294*/ 	.word	0x000000a8
        /*0298*/ 	.short	0x0100
        /*029a*/ 	.byte	0x06
	.zero		1


	//   ....[22]....
        /*029c*/ 	.word	0x00000bc0
        /*02a0*/ 	.word	0x000000ff
        /*02a4*/ 	.word	0x000000b0
        /*02a8*/ 	.short	0x0100
        /*02aa*/ 	.byte	0x04
	.zero		1


	//   ....[23]....
        /*02ac*/ 	.word	0x00000bd0
        /*02b0*/ 	.word	0x000000ff
        /*02b4*/ 	.word	0x000000d0
        /*02b8*/ 	.short	0x0100
        /*02ba*/ 	.byte	0x04
	.zero		1


	//   ....[24]....
        /*02bc*/ 	.word	0x00000be0
        /*02c0*/ 	.word	0x000000ff
        /*02c4*/ 	.word	0x000000b8
        /*02c8*/ 	.short	0x0100
        /*02ca*/ 	.byte	0x04
	.zero		1


	//   ....[25]....
        /*02cc*/ 	.word	0x00000bf0
        /*02d0*/ 	.word	0x000000ff
        /*02d4*/ 	.word	0x000000d8
        /*02d8*/ 	.short	0x0100
        /*02da*/ 	.byte	0x04
	.zero		1


	//   ....[26]....
        /*02dc*/ 	.word	0x00000c00
        /*02e0*/ 	.word	0x000000ff
        /*02e4*/ 	.word	0x000000c0
        /*02e8*/ 	.short	0x0100
        /*02ea*/ 	.byte	0x04
	.zero		1


	//   ....[27]....
        /*02ec*/ 	.word	0x00000c10
        /*02f0*/ 	.word	0x000000ff
        /*02f4*/ 	.word	0x000000e0
        /*02f8*/ 	.short	0x0100
        /*02fa*/ 	.byte	0x04
	.zero		1


	//   ....[28]....
        /*02fc*/ 	.word	0x00000c20
        /*0300*/ 	.word	0x000000ff
        /*0304*/ 	.word	0x000000c8
        /*0308*/ 	.short	0x0100
        /*030a*/ 	.byte	0x04
	.zero		1


	//   ....[29]....
        /*030c*/ 	.word	0x00000c30
        /*0310*/ 	.word	0x000000ff
        /*0314*/ 	.word	0x000000e8
        /*0318*/ 	.short	0x0100
        /*031a*/ 	.byte	0x04
	.zero		1


	//   ....[30]....
        /*031c*/ 	.word	0x00000d20
        /*0320*/ 	.word	0x000000ff
        /*0324*/ 	.word	0x000000f0
        /*0328*/ 	.short	0x0100
        /*032a*/ 	.byte	0x04
	.zero		1


	//   ....[31]....
        /*032c*/ 	.word	0x00000d30
        /*0330*/ 	.word	0x000000ff
        /*0334*/ 	.word	0x00000100
        /*0338*/ 	.short	0x0100
        /*033a*/ 	.byte	0x04
	.zero		1


	//   ....[32]....
        /*033c*/ 	.word	0x00000d40
        /*0340*/ 	.word	0x000000ff
        /*0344*/ 	.word	0x000000f8
        /*0348*/ 	.short	0x0100
        /*034a*/ 	.byte	0x04
	.zero		1


	//   ....[33]....
        /*034c*/ 	.word	0x00000d50
        /*0350*/ 	.word	0x000000ff
        /*0354*/ 	.word	0x00000108
        /*0358*/ 	.short	0x0100
        /*035a*/ 	.byte	0x04
	.zero		1


	//   ....[34]....
        /*035c*/ 	.word	0x00001a30
        /*0360*/ 	.word	0x00000000
        /*0364*/ 	.word	0x00000100
        /*0368*/ 	.short	0x010a
        /*036a*/ 	.byte	0xff
	.zero		1


	//   ....[35]....
        /*036c*/ 	.word	0x00001a50
        /*0370*/ 	.word	0x00000000
        /*0374*/ 	.word	0x000000f0
        /*0378*/ 	.short	0x0101
        /*037a*/ 	.byte	0xff
	.zero		1


	//   ....[36]....
        /*037c*/ 	.word	0x00001b10
        /*0380*/ 	.word	0x000000ff
        /*0384*/ 	.word	0x00000020
        /*0388*/ 	.short	0x010a
        /*038a*/ 	.byte	0x04
	.zero		1


	//   ....[37]....
        /*038c*/ 	.word	0x00001b90
        /*0390*/ 	.word	0x000000ff
        /*0394*/ 	.word	0x00000020
        /*0398*/ 	.short	0x010a
        /*039a*/ 	.byte	0x21
	.zero		1


	//   ....[38]....
        /*039c*/ 	.word	0x00001d20
        /*03a0*/ 	.word	0x000000ff
        /*03a4*/ 	.word	0x00000020
        /*03a8*/ 	.short	0x010a
        /*03aa*/ 	.byte	0x08
	.zero		1


	//   ....[39]....
        /*03ac*/ 	.word	0x00001e50
        /*03b0*/ 	.word	0x000000ff
        /*03b4*/ 	.word	0x00000088
        /*03b8*/ 	.short	0x0101
        /*03ba*/ 	.byte	0x07
	.zero		1


	//   ....[40]....
        /*03bc*/ 	.word	0x00001e70
        /*03c0*/ 	.word	0x000000ff
        /*03c4*/ 	.word	0x00000020
        /*03c8*/ 	.short	0x010a
        /*03ca*/ 	.byte	0x04
	.zero		1


	//   ....[41]....
        /*03cc*/ 	.word	0x00001ef0
        /*03d0*/ 	.word	0x000000ff
        /*03d4*/ 	.word	0x00000020
        /*03d8*/ 	.short	0x010a
        /*03da*/ 	.byte	0x11
	.zero		1


	//   ....[42]....
        /*03dc*/ 	.word	0x00002080
        /*03e0*/ 	.word	0x000000ff
        /*03e4*/ 	.word	0x00000020
        /*03e8*/ 	.short	0x010a
        /*03ea*/ 	.byte	0x06
	.zero		1


	//   ....[43]....
        /*03ec*/ 	.word	0x000021c0
        /*03f0*/ 	.word	0x00000003
        /*03f4*/ 	.word	0x00000090
        /*03f8*/ 	.short	0x010a
        /*03fa*/ 	.byte	0xff
	.zero		1


	//   ....[44]....
        /*03fc*/ 	.word	0x00002310
        /*0400*/ 	.word	0x00000000
        /*0404*/ 	.word	0x00000000
        /*0408*/ 	.short	0x0101
        /*040a*/ 	.byte	0xff
	.zero		1


	//   ....[45]....
        /*040c*/ 	.word	0x000028d0
        /*0410*/ 	.word	0x000000ff
        /*0414*/ 	.word	0x00000000
        /*0418*/ 	.short	0x010a
        /*041a*/ 	.byte	0x04
	.zero		1


	//   ....[46]....
        /*041c*/ 	.word	0x00002960
        /*0420*/ 	.word	0x000000ff
        /*0424*/ 	.word	0x00000000
        /*0428*/ 	.short	0x010a
        /*042a*/ 	.byte	0x05
	.zero		1


	//   ....[47]....
        /*042c*/ 	.word	0x000029f0
        /*0430*/ 	.word	0x000000ff
        /*0434*/ 	.word	0x00000000
        /*0438*/ 	.short	0x010a
        /*043a*/ 	.byte	0x05
	.zero		1


	//   ....[48]....
        /*043c*/ 	.word	0x00002a90
        /*0440*/ 	.word	0x00000000
        /*0444*/ 	.word	0x00000000
        /*0448*/ 	.short	0x010a
        /*044a*/ 	.byte	0xff
	.zero		1


	//   ....[49]....
        /*044c*/ 	.word	0x00002bd0
        /*0450*/ 	.word	0x00000002
        /*0454*/ 	.word	0x000000f0
        /*0458*/ 	.short	0x010a
        /*045a*/ 	.byte	0xff
	.zero		1


	//   ....[50]....
        /*045c*/ 	.word	0x00002c30
        /*0460*/ 	.word	0x00000004
        /*0464*/ 	.word	0x00000000
        /*0468*/ 	.short	0x0101
        /*046a*/ 	.byte	0xff
	.zero		1


	//   ....[51]....
        /*046c*/ 	.word	0x00002c50
        /*0470*/ 	.word	0x000000ff
        /*0474*/ 	.word	0x000000a0
        /*0478*/ 	.short	0x010a
        /*047a*/ 	.byte	0x04
	.zero		1


	//   ....[52]....
        /*047c*/ 	.word	0x00002d70
        /*0480*/ 	.word	0x00000002
        /*0484*/ 	.word	0x00000090
        /*0488*/ 	.short	0x010a
        /*048a*/ 	.byte	0xff
	.zero		1


	//   ....[53]....
        /*048c*/ 	.word	0x00002e80
        /*0490*/ 	.word	0x00000002
        /*0494*/ 	.word	0x00000000
        /*0498*/ 	.short	0x0101
        /*049a*/ 	.byte	0xff
	.zero		1


	//   ....[54]....
        /*049c*/ 	.word	0x00002f10
        /*04a0*/ 	.word	0x000000ff
        /*04a4*/ 	.word	0x000000a0
        /*04a8*/ 	.short	0x0106
        /*04aa*/ 	.byte	0x04
	.zero		1


	//   ....[55]....
        /*04ac*/ 	.word	0x00002f30
        /*04b0*/ 	.word	0x000000ff
        /*04b4*/ 	.word	0x000000a0
        /*04b8*/ 	.short	0x010a
        /*04ba*/ 	.byte	0x04
	.zero		1


	//   ....[56]....
        /*04bc*/ 	.word	0x00002fc0
        /*04c0*/ 	.word	0x000000ff
        /*04c4*/ 	.word	0x000000a0
        /*04c8*/ 	.short	0x0106
        /*04ca*/ 	.byte	0x07
	.zero		1


	//   ....[57]....
        /*04cc*/ 	.word	0x00003000
        /*04d0*/ 	.word	0x00000000
        /*04d4*/ 	.word	0x000000a0
        /*04d8*/ 	.short	0x010a
        /*04da*/ 	.byte	0xff
	.zero		1


	//   ....[58]....
        /*04dc*/ 	.word	0x00003560
        /*04e0*/ 	.word	0x00000000
        /*04e4*/ 	.word	0x00000090
        /*04e8*/ 	.short	0x010a
        /*04ea*/ 	.byte	0xff
	.zero		1


	//   ....[59]....
        /*04ec*/ 	.word	0x00003660
        /*04f0*/ 	.word	0x00000003
        /*04f4*/ 	.word	0x00000000
        /*04f8*/ 	.short	0x0101
        /*04fa*/ 	.byte	0xff
	.zero		1


	//   ....[60]....
        /*04fc*/ 	.word	0x00003670
        /*0500*/ 	.word	0x000000ff
        /*0504*/ 	.word	0x00000000
        /*0508*/ 	.short	0x010a
        /*050a*/ 	.byte	0x04
	.zero		1


	//   ....[61]....
        /*050c*/ 	.word	0x000036f0
        /*0510*/ 	.word	0x000000ff
        /*0514*/ 	.word	0x000000d0
        /*0518*/ 	.short	0x010a
        /*051a*/ 	.byte	0x1f
	.zero		1


	//   ....[62]....
        /*051c*/ 	.word	0x000037d0
        /*0520*/ 	.word	0x000000ff
        /*0524*/ 	.word	0x00000000
        /*0528*/ 	.short	0x010a
        /*052a*/ 	.byte	0x05
	.zero		1


	//   ....[63]....
        /*052c*/ 	.word	0x00003910
        /*0530*/ 	.word	0x000000ff
        /*0534*/ 	.word	0x00000000
        /*0538*/ 	.short	0x010a
        /*053a*/ 	.byte	0x04
	.zero		1


	//   ....[64]....
        /*053c*/ 	.word	0x00003ba0
        /*0540*/ 	.word	0x000000ff
        /*0544*/ 	.word	0x00000000
        /*0548*/ 	.short	0x010a
        /*054a*/ 	.byte	0x04
	.zero		1


	//   ....[65]....
        /*054c*/ 	.word	0x00003c30
        /*0550*/ 	.word	0x000000ff
        /*0554*/ 	.word	0x00000000
        /*0558*/ 	.short	0x010a
        /*055a*/ 	.byte	0x05
	.zero		1


	//   ....[66]....
        /*055c*/ 	.word	0x00003cc0
        /*0560*/ 	.word	0x000000ff
        /*0564*/ 	.word	0x00000000
        /*0568*/ 	.short	0x010a
        /*056a*/ 	.byte	0x05
	.zero		1


	//   ....[67]....
        /*056c*/ 	.word	0x00003d50
        /*0570*/ 	.word	0x000000ff
        /*0574*/ 	.word	0x00000000
        /*0578*/ 	.short	0x010a
        /*057a*/ 	.byte	0x04
	.zero		1


	//   ....[68]....
        /*057c*/ 	.word	0x00004250
        /*0580*/ 	.word	0x0000000c
        /*0584*/ 	.word	0x00000090
        /*0588*/ 	.short	0x010a
        /*058a*/ 	.byte	0xff
	.zero		1


	//   ....[69]....
        /*058c*/ 	.word	0x000043c0
        /*0590*/ 	.word	0x00000000
        /*0594*/ 	.word	0x00000000
        /*0598*/ 	.short	0x0101
        /*059a*/ 	.byte	0xff
	.zero		1


	//   ....[70]....
        /*059c*/ 	.word	0x00004860
        /*05a0*/ 	.word	0x000000ff
        /*05a4*/ 	.word	0x00000088
        /*05a8*/ 	.short	0x010a
        /*05aa*/ 	.byte	0x15
	.zero		1


	//   ....[71]....
        /*05ac*/ 	.word	0x000049e0
        /*05b0*/ 	.word	0x000000ff
        /*05b4*/ 	.word	0x00000060
        /*05b8*/ 	.short	0x010a
        /*05ba*/ 	.byte	0x15
	.zero		1


	//   ....[72]....
        /*05bc*/ 	.word	0x00004b50
        /*05c0*/ 	.word	0x000000ff
        /*05c4*/ 	.word	0x00000040
        /*05c8*/ 	.short	0x010b
        /*05ca*/ 	.byte	0x15
	.zero		1


	//   ....[73]....
        /*05cc*/ 	.word	0x00004b60
        /*05d0*/ 	.word	0x000000ff
        /*05d4*/ 	.word	0x00000000
        /*05d8*/ 	.short	0x0101
        /*05da*/ 	.byte	0x25
	.zero		1


	//   ....[74]....
        /*05dc*/ 	.word	0x00004b80
        /*05e0*/ 	.word	0x000000ff
        /*05e4*/ 	.word	0x00000068
        /*05e8*/ 	.short	0x010a
        /*05ea*/ 	.byte	0x15
	.zero		1


	//   ....[75]....
        /*05ec*/ 	.word	0x00004cb0
        /*05f0*/ 	.word	0x000000ff
        /*05f4*/ 	.word	0x00000048
        /*05f8*/ 	.short	0x010b
        /*05fa*/ 	.byte	0x15
	.zero		1


	//   ....[76]....
        /*05fc*/ 	.word	0x00004cc0
        /*0600*/ 	.word	0x000000ff
        /*0604*/ 	.word	0x00000000
        /*0608*/ 	.short	0x0101
        /*060a*/ 	.byte	0x1f
	.zero		1


	//   ....[77]....
        /*060c*/ 	.word	0x00004ce0
        /*0610*/ 	.word	0x000000ff
        /*0614*/ 	.word	0x00000070
        /*0618*/ 	.short	0x010a
        /*061a*/ 	.byte	0x15
	.zero		1


	//   ....[78]....
        /*061c*/ 	.word	0x00004e20
        /*0620*/ 	.word	0x000000ff
        /*0624*/ 	.word	0x00000050
        /*0628*/ 	.short	0x010b
        /*062a*/ 	.byte	0x15
	.zero		1


	//   ....[79]....
        /*062c*/ 	.word	0x00004e30
        /*0630*/ 	.word	0x000000ff
        /*0634*/ 	.word	0x00000000
        /*0638*/ 	.short	0x0101
        /*063a*/ 	.byte	0x1e
	.zero		1


	//   ....[80]....
        /*063c*/ 	.word	0x00004e50
        /*0640*/ 	.word	0x000000ff
        /*0644*/ 	.word	0x00000078
        /*0648*/ 	.short	0x010a
        /*064a*/ 	.byte	0x15
	.zero		1


	//   ....[81]....
        /*064c*/ 	.word	0x00004fb0
        /*0650*/ 	.word	0x000000ff
        /*0654*/ 	.word	0x00000058
        /*0658*/ 	.short	0x010b
        /*065a*/ 	.byte	0x15
	.zero		1


	//   ....[82]....
        /*065c*/ 	.word	0x00004fc0
        /*0660*/ 	.word	0x000000ff
        /*0664*/ 	.word	0x00000000
        /*0668*/ 	.short	0x0101
        /*066a*/ 	.byte	0x1d
	.zero		1


	//   ....[83]....
        /*066c*/ 	.word	0x00004fd0
        /*0670*/ 	.word	0x000000ff
        /*0674*/ 	.word	0x00000060
        /*0678*/ 	.short	0x010a
        /*067a*/ 	.byte	0x15
	.zero		1


	//   ....[84]....
        /*067c*/ 	.word	0x00005130
        /*0680*/ 	.word	0x000000ff
        /*0684*/ 	.word	0x00000040
        /*0688*/ 	.short	0x010b
        /*068a*/ 	.byte	0x15
	.zero		1


	//   ....[85]....
        /*068c*/ 	.word	0x00005140
        /*0690*/ 	.word	0x000000ff
        /*0694*/ 	.word	0x00000000
        /*0698*/ 	.short	0x0101
        /*069a*/ 	.byte	0x25
	.zero		1


	//   ....[86]....
        /*069c*/ 	.word	0x00005150
        /*06a0*/ 	.word	0x000000ff
        /*06a4*/ 	.word	0x00000068
        /*06a8*/ 	.short	0x010a
        /*06aa*/ 	.byte	0x15
	.zero		1


	//   ....[87]....
        /*06ac*/ 	.word	0x000052b0
        /*06b0*/ 	.word	0x000000ff
        /*06b4*/ 	.word	0x00000048
        /*06b8*/ 	.short	0x010b
        /*06ba*/ 	.byte	0x15
	.zero		1


	//   ....[88]....
        /*06bc*/ 	.word	0x000052c0
        /*06c0*/ 	.word	0x000000ff
        /*06c4*/ 	.word	0x00000000
        /*06c8*/ 	.short	0x0101
        /*06ca*/ 	.byte	0x1f
	.zero		1


	//   ....[89]....
        /*06cc*/ 	.word	0x000052d0
        /*06d0*/ 	.word	0x000000ff
        /*06d4*/ 	.word	0x00000070
        /*06d8*/ 	.short	0x010a
        /*06da*/ 	.byte	0x15
	.zero		1


	//   ....[90]....
        /*06dc*/ 	.word	0x00005420
        /*06e0*/ 	.word	0x000000ff
        /*06e4*/ 	.word	0x00000050
        /*06e8*/ 	.short	0x010b
        /*06ea*/ 	.byte	0x15
	.zero		1


	//   ....[91]....
        /*06ec*/ 	.word	0x00005430
        /*06f0*/ 	.word	0x000000ff
        /*06f4*/ 	.word	0x00000000
        /*06f8*/ 	.short	0x0101
        /*06fa*/ 	.byte	0x1e
	.zero		1


	//   ....[92]....
        /*06fc*/ 	.word	0x00005440
        /*0700*/ 	.word	0x000000ff
        /*0704*/ 	.word	0x00000078
        /*0708*/ 	.short	0x010a
        /*070a*/ 	.byte	0x15
	.zero		1


	//   ....[93]....
        /*070c*/ 	.word	0x00005630
        /*0710*/ 	.word	0x000000ff
        /*0714*/ 	.word	0x00000058
        /*0718*/ 	.short	0x010b
        /*071a*/ 	.byte	0x15
	.zero		1


	//   ....[94]....
        /*071c*/ 	.word	0x00005640
        /*0720*/ 	.word	0x000000ff
        /*0724*/ 	.word	0x00000000
        /*0728*/ 	.short	0x0101
        /*072a*/ 	.byte	0x1d
	.zero		1


	//   ....[95]....
        /*072c*/ 	.word	0x00005660
        /*0730*/ 	.word	0x000000ff
        /*0734*/ 	.word	0x00000060
        /*0738*/ 	.short	0x010a
        /*073a*/ 	.byte	0x15
	.zero		1


	//   ....[96]....
        /*073c*/ 	.word	0x00005680
        /*0740*/ 	.word	0x000000ff
        /*0744*/ 	.word	0x00000068
        /*0748*/ 	.short	0x010a
        /*074a*/ 	.byte	0x15
	.zero		1


	//   ....[97]....
        /*074c*/ 	.word	0x000056a0
        /*0750*/ 	.word	0x000000ff
        /*0754*/ 	.word	0x00000070
        /*0758*/ 	.short	0x010a
        /*075a*/ 	.byte	0x15
	.zero		1


	//   ....[98]....
        /*075c*/ 	.word	0x000056f0
        /*0760*/ 	.word	0x00000002
        /*0764*/ 	.word	0x00000078
        /*0768*/ 	.short	0x010a
        /*076a*/ 	.byte	0xff
	.zero		1


	//   ....[99]....
        /*076c*/ 	.word	0x00005a60
        /*0770*/ 	.word	0x00000003
        /*0774*/ 	.word	0x00000090
        /*0778*/ 	.short	0x010a
        /*077a*/ 	.byte	0xff
	.zero		1


	//   ....[100]....
        /*077c*/ 	.word	0x00005be0
        /*0780*/ 	.word	0x00000000
        /*0784*/ 	.word	0x00000000
        /*0788*/ 	.short	0x0101
        /*078a*/ 	.byte	0xff
	.zero		1


	//   ....[101]....
        /*078c*/ 	.word	0x000067b0
        /*0790*/ 	.word	0x000000ff
        /*0794*/ 	.word	0x00000040
        /*0798*/ 	.short	0x010a
        /*079a*/ 	.byte	0x2b
	.zero		1


	//   ....[102]....
        /*079c*/ 	.word	0x00006810
        /*07a0*/ 	.word	0x00000052
        /*07a4*/ 	.word	0x000000b0
        /*07a8*/ 	.short	0x010a
        /*07aa*/ 	.byte	0xff
	.zero		1


	//   ....[103]....
        /*07ac*/ 	.word	0x00006930
        /*07b0*/ 	.word	0x000000ff
        /*07b4*/ 	.word	0x00000040
        /*07b8*/ 	.short	0x010a
        /*07ba*/ 	.byte	0x2b
	.zero		1


	//   ....[104]....
        /*07bc*/ 	.word	0x00006a30
        /*07c0*/ 	.word	0x00000052
        /*07c4*/ 	.word	0x000000b0
        /*07c8*/ 	.short	0x010a
        /*07ca*/ 	.byte	0xff
	.zero		1


	//   ....[105]....
        /*07cc*/ 	.word	0x00007230
        /*07d0*/ 	.word	0x00000000
        /*07d4*/ 	.word	0x00000000
        /*07d8*/ 	.short	0x0101
        /*07da*/ 	.byte	0xff
	.zero		1


	//   ....[106]....
        /*07dc*/ 	.word	0x00007240
        /*07e0*/ 	.word	0x00000003
        /*07e4*/ 	.word	0x00000040
        /*07e8*/ 	.short	0x010a
        /*07ea*/ 	.byte	0xff
	.zero		1


	//   ....[107]....
        /*07ec*/ 	.word	0x00007310
        /*07f0*/ 	.word	0x00000003
        /*07f4*/ 	.word	0x00000040
        /*07f8*/ 	.short	0x010a
        /*07fa*/ 	.byte	0xff
	.zero		1


	//   ....[108]....
        /*07fc*/ 	.word	0x00007b90
        /*0800*/ 	.word	0x00000028
        /*0804*/ 	.word	0x00000000
        /*0808*/ 	.short	0x0101
        /*080a*/ 	.byte	0xff
	.zero		1


	//   ....[109]....
        /*080c*/ 	.word	0x00007bb0
        /*0810*/ 	.word	0x0000005b
        /*0814*/ 	.word	0x00000040
        /*0818*/ 	.short	0x010a
        /*081a*/ 	.byte	0xff
	.zero		1


	//   ....[110]....
        /*081c*/ 	.word	0x00007c70
        /*0820*/ 	.word	0x0000005b
        /*0824*/ 	.word	0x00000040
        /*0828*/ 	.short	0x010a
        /*082a*/ 	.byte	0xff
	.zero		1


	//   ....[111]....
        /*082c*/ 	.word	0x000084f0
        /*0830*/ 	.word	0x0000005c
        /*0834*/ 	.word	0x00000000
        /*0838*/ 	.short	0x0101
        /*083a*/ 	.byte	0xff
	.zero		1


	//   ....[112]....
        /*083c*/ 	.word	0x00008510
        /*0840*/ 	.word	0x0000005d
        /*0844*/ 	.word	0x00000040
        /*0848*/ 	.short	0x010a
        /*084a*/ 	.byte	0xff
	.zero		1


	//   ....[113]....
        /*084c*/ 	.word	0x000085d0
        /*0850*/ 	.word	0x0000005d
        /*0854*/ 	.word	0x00000040
        /*0858*/ 	.short	0x010a
        /*085a*/ 	.byte	0xff
	.zero		1


	//   ....[114]....
        /*085c*/ 	.word	0x00008e80
        /*0860*/ 	.word	0x0000005c
        /*0864*/ 	.word	0x00000000
        /*0868*/ 	.short	0x0101
        /*086a*/ 	.byte	0xff
	.zero		1


	//   ....[115]....
        /*086c*/ 	.word	0x00008ea0
        /*0870*/ 	.word	0x0000005d
        /*0874*/ 	.word	0x00000040
        /*0878*/ 	.short	0x010a
        /*087a*/ 	.byte	0xff
	.zero		1


	//   ....[116]....
        /*087c*/ 	.word	0x00008f60
        /*0880*/ 	.word	0x0000005d
        /*0884*/ 	.word	0x00000040
        /*0888*/ 	.short	0x010a
        /*088a*/ 	.byte	0xff
	.zero		1


	//   ....[117]....
        /*088c*/ 	.word	0x00009850
        /*0890*/ 	.word	0x0000005c
        /*0894*/ 	.word	0x00000000
        /*0898*/ 	.short	0x0101
        /*089a*/ 	.byte	0xff
	.zero		1


	//   ....[118]....
        /*089c*/ 	.word	0x00009870
        /*08a0*/ 	.word	0x0000005d
        /*08a4*/ 	.word	0x00000040
        /*08a8*/ 	.short	0x010a
        /*08aa*/ 	.byte	0xff
	.zero		1


	//   ....[119]....
        /*08ac*/ 	.word	0x00009930
        /*08b0*/ 	.word	0x0000005d
        /*08b4*/ 	.word	0x00000040
        /*08b8*/ 	.short	0x010a
        /*08ba*/ 	.byte	0xff
	.zero		1


	//   ....[120]....
        /*08bc*/ 	.word	0x0000a1f0
        /*08c0*/ 	.word	0x0000005c
        /*08c4*/ 	.word	0x00000000
        /*08c8*/ 	.short	0x0101
        /*08ca*/ 	.byte	0xff
	.zero		1


	//   ....[121]....
        /*08cc*/ 	.word	0x0000a210
        /*08d0*/ 	.word	0x0000005d
        /*08d4*/ 	.word	0x00000040
        /*08d8*/ 	.short	0x010a
        /*08da*/ 	.byte	0xff
	.zero		1


	//   ....[122]....
        /*08dc*/ 	.word	0x0000a2d0
        /*08e0*/ 	.word	0x0000005d
        /*08e4*/ 	.word	0x00000040
        /*08e8*/ 	.short	0x010a
        /*08ea*/ 	.byte	0xff
	.zero		1


	//   ....[123]....
        /*08ec*/ 	.word	0x0000ab90
        /*08f0*/ 	.word	0x0000005c
        /*08f4*/ 	.word	0x00000000
        /*08f8*/ 	.short	0x0101
        /*08fa*/ 	.byte	0xff
	.zero		1


	//   ....[124]....
        /*08fc*/ 	.word	0x0000abb0
        /*0900*/ 	.word	0x0000005d
        /*0904*/ 	.word	0x00000040
        /*0908*/ 	.short	0x010a
        /*090a*/ 	.byte	0xff
	.zero		1


	//   ....[125]....
        /*090c*/ 	.word	0x0000ac70
        /*0910*/ 	.word	0x0000005d
        /*0914*/ 	.word	0x00000040
        /*0918*/ 	.short	0x010a
        /*091a*/ 	.byte	0xff
	.zero		1


	//   ....[126]....
        /*091c*/ 	.word	0x0000b250
        /*0920*/ 	.word	0x000000ff
        /*0924*/ 	.word	0x00000000
        /*0928*/ 	.short	0x0101
        /*092a*/ 	.byte	0x04
	.zero		1


	//   ....[127]....
        /*092c*/ 	.word	0x0000b550
        /*0930*/ 	.word	0x00000002
        /*0934*/ 	.word	0x00000000
        /*0938*/ 	.short	0x0101
        /*093a*/ 	.byte	0xff
	.zero		1


	//   ....[128]....
        /*093c*/ 	.word	0x0000b810
        /*0940*/ 	.word	0x000000ff
        /*0944*/ 	.word	0x00000000
        /*0948*/ 	.short	0x0101
        /*094a*/ 	.byte	0x04
	.zero		1


	//   ....[129]....
        /*094c*/ 	.word	0x0000b830
        /*0950*/ 	.word	0x00000000
        /*0954*/ 	.word	0x00000100
        /*0958*/ 	.short	0x010a
        /*095a*/ 	.byte	0xff
	.zero		1


	//   ....[130]....
        /*095c*/ 	.word	0x0000b890
        /*0960*/ 	.word	0x00000000
        /*0964*/ 	.word	0x00000020
        /*0968*/ 	.short	0x010a
        /*096a*/ 	.byte	0xff
	.zero		1


	//   ....[131]....
        /*096c*/ 	.word	0x0000b8f0
        /*0970*/ 	.word	0x00000000
        /*0974*/ 	.word	0x00000020
        /*0978*/ 	.short	0x010a
        /*097a*/ 	.byte	0xff
	.zero		1


	//   ....[132]....
        /*097c*/ 	.word	0x0000b940
        /*0980*/ 	.word	0x00000003
        /*0984*/ 	.word	0x00000090
        /*0988*/ 	.short	0x010a
        /*098a*/ 	.byte	0xff
	.zero		1


	//   ....[133]....
        /*098c*/ 	.word	0x0000b9a0
        /*0990*/ 	.word	0x00000000
        /*0994*/ 	.word	0x00000000
        /*0998*/ 	.short	0x010a
        /*099a*/ 	.byte	0xff
	.zero		1


	//   ....[134]....
        /*099c*/ 	.word	0x0000ba00
        /*09a0*/ 	.word	0x00000000
        /*09a4*/ 	.word	0x00000000
        /*09a8*/ 	.short	0x010a
        /*09aa*/ 	.byte	0xff
	.zero		1


	//   ....[135]....
        /*09ac*/ 	.word	0x0000ba60
        /*09b0*/ 	.word	0x00000000
        /*09b4*/ 	.word	0x00000000
        /*09b8*/ 	.short	0x010a
        /*09ba*/ 	.byte	0xff
	.zero		1


	//   ....[136]....
        /*09bc*/ 	.word	0x0000bab0
        /*09c0*/ 	.word	0x00000002
        /*09c4*/ 	.word	0x000000f0
        /*09c8*/ 	.short	0x010a
        /*09ca*/ 	.byte	0xff
	.zero		1


	//   ....[137]....
        /*09cc*/ 	.word	0x0000bb10
        /*09d0*/ 	.word	0x00000002
        /*09d4*/ 	.word	0x000000a0
        /*09d8*/ 	.short	0x010a
        /*09da*/ 	.byte	0xff
	.zero		1


	//   ....[138]....
        /*09dc*/ 	.word	0x0000bb60
        /*09e0*/ 	.word	0x00000002
        /*09e4*/ 	.word	0x00000090
        /*09e8*/ 	.short	0x010a
        /*09ea*/ 	.byte	0xff
	.zero		1


	//   ....[139]....
        /*09ec*/ 	.word	0x0000bbc0
        /*09f0*/ 	.word	0x00000000
        /*09f4*/ 	.word	0x000000a0
        /*09f8*/ 	.short	0x010a
        /*09fa*/ 	.byte	0xff
	.zero		1


	//   ....[140]....
        /*09fc*/ 	.word	0x0000bc10
        /*0a00*/ 	.word	0x00000000
        /*0a04*/ 	.word	0x00000090
        /*0a08*/ 	.short	0x010a
        /*0a0a*/ 	.byte	0xff
	.zero		1


	//   ....[141]....
        /*0a0c*/ 	.word	0x0000bc70
        /*0a10*/ 	.word	0x00000003
        /*0a14*/ 	.word	0x000000d0
        /*0a18*/ 	.short	0x010a
        /*0a1a*/ 	.byte	0xff
	.zero		1


	//   ....[142]....
        /*0a1c*/ 	.word	0x0000bcd0
        /*0a20*/ 	.word	0x00000000
        /*0a24*/ 	.word	0x00000000
        /*0a28*/ 	.short	0x010a
        /*0a2a*/ 	.byte	0xff
	.zero		1


	//   ....[143]....
        /*0a2c*/ 	.word	0x0000bd30
        /*0a30*/ 	.word	0x00000000
        /*0a34*/ 	.word	0x00000000
        /*0a38*/ 	.short	0x010a
        /*0a3a*/ 	.byte	0xff
	.zero		1


	//   ....[144]....
        /*0a3c*/ 	.word	0x0000bd90
        /*0a40*/ 	.word	0x00000000
        /*0a44*/ 	.word	0x00000000
        /*0a48*/ 	.short	0x010a
        /*0a4a*/ 	.byte	0xff
	.zero		1


	//   ....[145]....
        /*0a4c*/ 	.word	0x0000bdf0
        /*0a50*/ 	.word	0x00000000
        /*0a54*/ 	.word	0x00000000
        /*0a58*/ 	.short	0x010a
        /*0a5a*/ 	.byte	0xff
	.zero		1


	//   ....[146]....
        /*0a5c*/ 	.word	0x0000be50
        /*0a60*/ 	.word	0x00000000
        /*0a64*/ 	.word	0x00000000
        /*0a68*/ 	.short	0x010a
        /*0a6a*/ 	.byte	0xff
	.zero		1


	//   ....[147]....
        /*0a6c*/ 	.word	0x0000bea0
        /*0a70*/ 	.word	0x0000000c
        /*0a74*/ 	.word	0x00000090
        /*0a78*/ 	.short	0x010a
        /*0a7a*/ 	.byte	0xff
	.zero		1


	//   ....[148]....
        /*0a7c*/ 	.word	0x0000bf00
        /*0a80*/ 	.word	0x00000000
        /*0a84*/ 	.word	0x00000088
        /*0a88*/ 	.short	0x010a
        /*0a8a*/ 	.byte	0xff
	.zero		1


	//   ....[149]....
        /*0a8c*/ 	.word	0x0000bf60
        /*0a90*/ 	.word	0x00000009
        /*0a94*/ 	.word	0x00000060
        /*0a98*/ 	.short	0x010a
        /*0a9a*/ 	.byte	0xff
	.zero		1


	//   ....[150]....
        /*0a9c*/ 	.word	0x0000bfc0
        /*0aa0*/ 	.word	0x00000009
        /*0aa4*/ 	.word	0x00000068
        /*0aa8*/ 	.short	0x010a
        /*0aaa*/ 	.byte	0xff
	.zero		1


	//   ....[151]....
        /*0aac*/ 	.word	0x0000c020
        /*0ab0*/ 	.word	0x00000009
        /*0ab4*/ 	.word	0x00000070
        /*0ab8*/ 	.short	0x010a
        /*0aba*/ 	.byte	0xff
	.zero		1


	//   ....[152]....
        /*0abc*/ 	.word	0x0000c080
        /*0ac0*/ 	.word	0x00000009
        /*0ac4*/ 	.word	0x00000078
        /*0ac8*/ 	.short	0x010a
        /*0aca*/ 	.byte	0xff
	.zero		1


	//   ....[153]....
        /*0acc*/ 	.word	0x0000c0e0
        /*0ad0*/ 	.word	0x00000000
        /*0ad4*/ 	.word	0x00000060
        /*0ad8*/ 	.short	0x010a
        /*0ada*/ 	.byte	0xff
	.zero		1


	//   ....[154]....
        /*0adc*/ 	.word	0x0000c140
        /*0ae0*/ 	.word	0x00000000
        /*0ae4*/ 	.word	0x00000068
        /*0ae8*/ 	.short	0x010a
        /*0aea*/ 	.byte	0xff
	.zero		1


	//   ....[155]....
        /*0aec*/ 	.word	0x0000c1a0
        /*0af0*/ 	.word	0x00000000
        /*0af4*/ 	.word	0x00000070
        /*0af8*/ 	.short	0x010a
        /*0afa*/ 	.byte	0xff
	.zero		1


	//   ....[156]....
        /*0afc*/ 	.word	0x0000c200
        /*0b00*/ 	.word	0x00000000
        /*0b04*/ 	.word	0x00000078
        /*0b08*/ 	.short	0x010a
        /*0b0a*/ 	.byte	0xff
	.zero		1


	//   ....[157]....
        /*0b0c*/ 	.word	0x0000c260
        /*0b10*/ 	.word	0x00000003
        /*0b14*/ 	.word	0x00000060
        /*0b18*/ 	.short	0x010a
        /*0b1a*/ 	.byte	0xff
	.zero		1


	//   ....[158]....
        /*0b1c*/ 	.word	0x0000c2c0
        /*0b20*/ 	.word	0x00000003
        /*0b24*/ 	.word	0x00000068
        /*0b28*/ 	.short	0x010a
        /*0b2a*/ 	.byte	0xff
	.zero		1


	//   ....[159]....
        /*0b2c*/ 	.word	0x0000c320
        /*0b30*/ 	.word	0x00000003
        /*0b34*/ 	.word	0x00000070
        /*0b38*/ 	.short	0x010a
        /*0b3a*/ 	.byte	0xff
	.zero		1


	//   ....[160]....
        /*0b3c*/ 	.word	0x0000c370
        /*0b40*/ 	.word	0x00000003
        /*0b44*/ 	.word	0x00000090
        /*0b48*/ 	.short	0x010a
        /*0b4a*/ 	.byte	0xff
	.zero		1


	//   ....[161]....
        /*0b4c*/ 	.word	0x0000c3d0
        /*0b50*/ 	.word	0x00000000
        /*0b54*/ 	.word	0x00000040
        /*0b58*/ 	.short	0x010a
        /*0b5a*/ 	.byte	0xff
	.zero		1


	//   ....[162]....
        /*0b5c*/ 	.word	0x0000c420
        /*0b60*/ 	.word	0x00000052
        /*0b64*/ 	.word	0x000000b0
        /*0b68*/ 	.short	0x010a
        /*0b6a*/ 	.byte	0xff
	.zero		1


	//   ....[163]....
        /*0b6c*/ 	.word	0x0000c470
        /*0b70*/ 	.word	0x00000003
        /*0b74*/ 	.word	0x00000040
        /*0b78*/ 	.short	0x010a
        /*0b7a*/ 	.byte	0xff
	.zero		1


	//   ....[164]....
        /*0b7c*/ 	.word	0x0000c4c0
        /*0b80*/ 	.word	0x0000005b
        /*0b84*/ 	.word	0x00000040
        /*0b88*/ 	.short	0x010a
        /*0b8a*/ 	.byte	0xff
	.zero		1


	//   ....[165]....
        /*0b8c*/ 	.word	0x0000c510
        /*0b90*/ 	.word	0x0000005d
        /*0b94*/ 	.word	0x00000040
        /*0b98*/ 	.short	0x010a
        /*0b9a*/ 	.byte	0xff
	.zero		1


	//   ....[166]....
        /*0b9c*/ 	.word	0x0000c560
        /*0ba0*/ 	.word	0x0000005d
        /*0ba4*/ 	.word	0x00000040
        /*0ba8*/ 	.short	0x010a
        /*0baa*/ 	.byte	0xff
	.zero		1


	//   ....[167]....
        /*0bac*/ 	.word	0x0000c5b0
        /*0bb0*/ 	.word	0x0000005d
        /*0bb4*/ 	.word	0x00000040
        /*0bb8*/ 	.short	0x010a
        /*0bba*/ 	.byte	0xff
	.zero		1


	//   ....[168]....
        /*0bbc*/ 	.word	0x0000c600
        /*0bc0*/ 	.word	0x0000005d
        /*0bc4*/ 	.word	0x00000040
        /*0bc8*/ 	.short	0x010a
        /*0bca*/ 	.byte	0xff
	.zero		1


	//   ....[169]....
        /*0bcc*/ 	.word	0x0000c650
        /*0bd0*/ 	.word	0x0000005d
        /*0bd4*/ 	.word	0x00000040
        /*0bd8*/ 	.short	0x010a
        /*0bda*/ 	.byte	0xff
	.zero		1


	//----- nvinfo : EIATTR_NUM_MBARRIERS
	.align		4
.L_47:
        /*0bdc*/ 	.byte	0x03, 0x38
        /*0bde*/ 	.short	0x0022


	//----- nvinfo : EIATTR_EXIT_INSTR_OFFSETS
	.align		4
        /*0be0*/ 	.byte	0x04, 0x1c
        /*0be2*/ 	.short	(.L_49 - .L_48)


	//   ....[0]....
.L_48:
        /*0be4*/ 	.word	0x00002ac0


	//   ....[1]....
        /*0be8*/ 	.word	0x00002fd0


	//   ....[2]....
        /*0bec*/ 	.word	0x00003030


	//   ....[3]....
        /*0bf0*/ 	.word	0x00003fb0


	//   ....[4]....
        /*0bf4*/ 	.word	0x00005720


	//   ....[5]....
        /*0bf8*/ 	.word	0x00005760


	//   ....[6]....
        /*0bfc*/ 	.word	0x0000b6f0


	//   ....[7]....
        /*0c00*/ 	.word	0x0000b770


	//   ....[8]....
        /*0c04*/ 	.word	0x0000b7a0


	//   ....[9]....
        /*0c08*/ 	.word	0x0000b820


	//----- nvinfo : EIATTR_MAX_THREADS
	.align		4
.L_49:
        /*0c0c*/ 	.byte	0x04, 0x05
        /*0c0e*/ 	.short	(.L_51 - .L_50)
.L_50:
        /*0c10*/ 	.word	0x00000100
        /*0c14*/ 	.word	0x00000001
        /*0c18*/ 	.word	0x00000001


	//----- nvinfo : EIATTR_CRS_STACK_SIZE
	.align		4
.L_51:
        /*0c1c*/ 	.byte	0x04, 0x1e
        /*0c1e*/ 	.short	(.L_53 - .L_52)
.L_52:
        /*0c20*/ 	.word	0x00000000


	//----- nvinfo : EIATTR_CBANK_PARAM_SIZE
	.align		4
.L_53:
        /*0c24*/ 	.byte	0x03, 0x19
        /*0c26*/ 	.short	0x0800


	//----- nvinfo : EIATTR_PARAM_CBANK
	.align		4
        /*0c28*/ 	.byte	0x04, 0x0a
        /*0c2a*/ 	.short	(.L_55 - .L_54)
	.align		4
.L_54:
        /*0c2c*/ 	.word	index@(.nv.constant0._ZN7cutlass13device_kernelINS_4gemm6kernel13GemmUniversalIN4cute5tupleIJiiiiEEENS1_10collective13CollectiveMmaINS1_35MainloopSm100TmaUmmaWarpSpecializedILi4ELi2ELi4ENS5_IJNS4_1CILi1EEENSA_ILi8EEESB_EEEEENS5_IJNSA_ILi64EEENSA_ILi256EEENSA_ILi32EEEEEENS_10tfloat32_tENS5_IJlSB_lEEESJ_SK_NS4_8TiledMMAINS4_8MMA_AtomIJNS4_17SM100_MMA_TF32_SSISJ_SJ_fLi64ELi256ELNS4_4UMMA5MajorE0ELSP_0ELNSO_7ScaleInE0ELSQ_0EEEEEENS4_6LayoutINS5_IJSB_SB_SB_EEENS5_IJNSA_ILi0EEESV_SV_EEEEENS5_IJNS4_10UnderscoreESY_SY_EEEEENS4_23SM90_TMA_LOAD_MULTICASTENS4_14ComposedLayoutINS4_7SwizzleILi3ELi4ELi3EEENS4_18smem_ptr_flag_bitsILi32EEENST_INS5_IJSC_SH_EEENS5_IJSH_SB_EEEEEEEvNS4_8identityENS4_13SM90_TMA_LOADES1A_vS1B_EENS_8epilogue10collective18CollectiveEpilogueINS1E_23Sm100TmaWarpSpecializedILi4ELi2ELi16ELb1ELb0EEEJSI_NS5_IJNST_ISF_SB_EENST_ISH_SB_EEEEESJ_SK_SJ_SK_NS1E_6fusion15FusionCallbacksIS1I_NS1M_17LinearCombinationISJ_fSJ_fLNS_15FloatRoundStyleE2EEESI_S1L_JEEENS4_5SM1004TMEM4LOAD26SM100_TMEM_LOAD_16dp128b8xES1C_S1A_NS4_17SM75_U32x4_LDSM_NENS4_14SM90_TMA_STOREES1A_NS4_17SM90_U32x4_STSM_NENS4_39AutoVectorizingCopyWithAssumedAlignmentILi128EEEEEEvvEEEEvNT_6ParamsE)
        /*0c30*/ 	.short	0x0380
        /*0c32*/ 	.short	0x0800


	//----- nvinfo : EIATTR_SW_WAR
	.align		4
.L_55:
        /*0c34*/ 	.byte	0x04, 0x36
        /*0c36*/ 	.short	(.L_57 - .L_56)
.L_56:
        /*0c38*/ 	.word	0x00000008
.L_57:


//--------------------- .nv.callgraph             --------------------------
	.section	.nv.callgraph,"",@"SHT_CUDA_CALLGRAPH"
	.align	4
	.sectionentsize	8
	.align		4
        /*0000*/ 	.word	0x00000000
	.align		4
        /*0004*/ 	.word	0xffffffff
	.align		4
        /*0008*/ 	.word	index@(_ZN7cutlass13device_kernelINS_4gemm6kernel13GemmUniversalIN4cute5tupleIJiiiiEEENS1_10collective13CollectiveMmaINS1_35MainloopSm100TmaUmmaWarpSpecializedILi4ELi2ELi4ENS5_IJNS4_1CILi1EEENSA_ILi8EEESB_EEEEENS5_IJNSA_ILi64EEENSA_ILi256EEENSA_ILi32EEEEEENS_10tfloat32_tENS5_IJlSB_lEEESJ_SK_NS4_8TiledMMAINS4_8MMA_AtomIJNS4_17SM100_MMA_TF32_SSISJ_SJ_fLi64ELi256ELNS4_4UMMA5MajorE0ELSP_0ELNSO_7ScaleInE0ELSQ_0EEEEEENS4_6LayoutINS5_IJSB_SB_SB_EEENS5_IJNSA_ILi0EEESV_SV_EEEEENS5_IJNS4_10UnderscoreESY_SY_EEEEENS4_23SM90_TMA_LOAD_MULTICASTENS4_14ComposedLayoutINS4_7SwizzleILi3ELi4ELi3EEENS4_18smem_ptr_flag_bitsILi32EEENST_INS5_IJSC_SH_EEENS5_IJSH_SB_EEEEEEEvNS4_8identityENS4_13SM90_TMA_LOADES1A_vS1B_EENS_8epilogue10collective18CollectiveEpilogueINS1E_23Sm100TmaWarpSpecializedILi4ELi2ELi16ELb1ELb0EEEJSI_NS5_IJNST_ISF_SB_EENST_ISH_SB_EEEEESJ_SK_SJ_SK_NS1E_6fusion15FusionCallbacksIS1I_NS1M_17LinearCombinationISJ_fSJ_fLNS_15FloatRoundStyleE2EEESI_S1L_JEEENS4_5SM1004TMEM4LOAD26SM100_TMEM_LOAD_16dp128b8xES1C_S1A_NS4_17SM75_U32x4_LDSM_NENS4_14SM90_TMA_STOREES1A_NS4_17SM90_U32x4_STSM_NENS4_39AutoVectorizingCopyWithAssumedAlignmentILi128EEEEEEvvEEEEvNT_6ParamsE)
	.align		4
        /*000c*/ 	.word	index@(__assertfail)
	.align		4
        /*0010*/ 	.word	0x00000000
	.align		4
        /*0014*/ 	.word	0xfffffffe
	.align		4
        /*0018*/ 	.word	0x00000000
	.align		4
        /*001c*/ 	.word	0xfffffffd
	.align		4
        /*0020*/ 	.word	0x00000000
	.align		4
        /*0024*/ 	.word	0xfffffffc


//--------------------- .nv.constant4             --------------------------
	.section	.nv.constant4,"a",@progbits
	.align	8
	.align		8
.nv.constant4:
        /*0000*/ 	.dword	__assertfail
	.align		8
        /*0008*/ 	.dword	__unnamed_1
	.align		8
        /*0010*/ 	.dword	__unnamed_2
	.align		8
        /*0018*/ 	.dword	_ZN40_INTERNAL_ef94bf02_4_k_cu_522ac64c_323684cuda3std3__45__cpo5beginE
	.align		8
        /*0020*/ 	.dword	_ZN40_INTERNAL_ef94bf02_4_k_cu_522ac64c_323684cuda3std3__45__cpo3endE
	.align		8
        /*0028*/ 	.dword	_ZN40_INTERNAL_ef94bf02_4_k_cu_522ac64c_323684cuda3std3__45__cpo6cbeginE
	.align		8
        /*0030*/ 	.dword	_ZN40_INTERNAL_ef94bf02_4_k_cu_522ac64c_323684cuda3std3__45__cpo4cendE
	.align		8
        /*0038*/ 	.dword	_ZN40_INTERNAL_ef94bf02_4_k_cu_522ac64c_323684cuda3std3__442_GLOBAL__N__ef94bf02_4_k_cu_522ac64c_323686ignoreE
	.align		8
        /*0040*/ 	.dword	_ZN40_INTERNAL_ef94bf02_4_k_cu_522ac64c_323684cuda3std3__419piecewise_constructE
	.align		8
        /*0048*/ 	.dword	_ZN40_INTERNAL_ef94bf02_4_k_cu_522ac64c_323684cuda3std3__48in_placeE
	.align		8
        /*0050*/ 	.dword	_ZN40_INTERNAL_ef94bf02_4_k_cu_522ac64c_323684cuda3std6ranges3__45__cpo4swapE
	.align		8
        /*0058*/ 	.dword	_ZN40_INTERNAL_ef94bf02_4_k_cu_522ac64c_323684cuda3std6ranges3__45__cpo9iter_moveE
	.align		8
        /*0060*/ 	.dword	_ZN40_INTERNAL_ef94bf02_4_k_cu_522ac64c_323684cute7productE
	.align		8
        /*0068*/ 	.dword	_ZN40_INTERNAL_ef94bf02_4_k_cu_522ac64c_323684cute1_E
	.align		8
        /*0070*/ 	.dword	$str$25
	.align		8
        /*0078*/ 	.dword	$str$26
	.align		8
        /*0080*/ 	.dword	$str$27
	.align		8
        /*0088*/ 	.dword	$str$28


//--------------------- .text._ZN7cutlass13device_kernelINS_4gemm6kernel13GemmUniversalIN4cute5tupleIJiiiiEEENS1_10collective13CollectiveMmaINS1_35MainloopSm100TmaUmmaWarpSpecializedILi4ELi2ELi4ENS5_IJNS4_1CILi1EEENSA_ILi8EEESB_EEEEENS5_IJNSA_ILi64EEENSA_ILi256EEENSA_ILi32EEEEEENS_10tfloat32_tENS5_IJlSB_lEEESJ_SK_NS4_8TiledMMAINS4_8MMA_AtomIJNS4_17SM100_MMA_TF32_SSISJ_SJ_fLi64ELi256ELNS4_4UMMA5MajorE0ELSP_0ELNSO_7ScaleInE0ELSQ_0EEEEEENS4_6LayoutINS5_IJSB_SB_SB_EEENS5_IJNSA_ILi0EEESV_SV_EEEEENS5_IJNS4_10UnderscoreESY_SY_EEEEENS4_23SM90_TMA_LOAD_MULTICASTENS4_14ComposedLayoutINS4_7SwizzleILi3ELi4ELi3EEENS4_18smem_ptr_flag_bitsILi32EEENST_INS5_IJSC_SH_EEENS5_IJSH_SB_EEEEEEEvNS4_8identityENS4_13SM90_TMA_LOADES1A_vS1B_EENS_8epilogue10collective18CollectiveEpilogueINS1E_23Sm100TmaWarpSpecializedILi4ELi2ELi16ELb1ELb0EEEJSI_NS5_IJNST_ISF_SB_EENST_ISH_SB_EEEEESJ_SK_SJ_SK_NS1E_6fusion15FusionCallbacksIS1I_NS1M_17LinearCombinationISJ_fSJ_fLNS_15FloatRoundStyleE2EEESI_S1L_JEEENS4_5SM1004TMEM4LOAD26SM100_TMEM_LOAD_16dp128b8xES1C_S1A_NS4_17SM75_U32x4_LDSM_NENS4_14SM90_TMA_STOREES1A_NS4_17SM90_U32x4_STSM_NENS4_39AutoVectorizingCopyWithAssumedAlignmentILi128EEEEEEvvEEEEvNT_6ParamsE --------------------------
	.section	.text._ZN7cutlass13device_kernelINS_4gemm6kernel13GemmUniversalIN4cute5tupleIJiiiiEEENS1_10collective13CollectiveMmaINS1_35MainloopSm100TmaUmmaWarpSpecializedILi4ELi2ELi4ENS5_IJNS4_1CILi1EEENSA_ILi8EEESB_EEEEENS5_IJNSA_ILi64EEENSA_ILi256EEENSA_ILi32EEEEEENS_10tfloat32_tENS5_IJlSB_lEEESJ_SK_NS4_8TiledMMAINS4_8MMA_AtomIJNS4_17SM100_MMA_TF32_SSISJ_SJ_fLi64ELi256ELNS4_4UMMA5MajorE0ELSP_0ELNSO_7ScaleInE0ELSQ_0EEEEEENS4_6LayoutINS5_IJSB_SB_SB_EEENS5_IJNSA_ILi0EEESV_SV_EEEEENS5_IJNS4_10UnderscoreESY_SY_EEEEENS4_23SM90_TMA_LOAD_MULTICASTENS4_14ComposedLayoutINS4_7SwizzleILi3ELi4ELi3EEENS4_18smem_ptr_flag_bitsILi32EEENST_INS5_IJSC_SH_EEENS5_IJSH_SB_EEEEEEEvNS4_8identityENS4_13SM90_TMA_LOADES1A_vS1B_EENS_8epilogue10collective18CollectiveEpilogueINS1E_23Sm100TmaWarpSpecializedILi4ELi2ELi16ELb1ELb0EEEJSI_NS5_IJNST_ISF_SB_EENST_ISH_SB_EEEEESJ_SK_SJ_SK_NS1E_6fusion15FusionCallbacksIS1I_NS1M_17LinearCombinationISJ_fSJ_fLNS_15FloatRoundStyleE2EEESI_S1L_JEEENS4_5SM1004TMEM4LOAD26SM100_TMEM_LOAD_16dp128b8xES1C_S1A_NS4_17SM75_U32x4_LDSM_NENS4_14SM90_TMA_STOREES1A_NS4_17SM90_U32x4_STSM_NENS4_39AutoVectorizingCopyWithAssumedAlignmentILi128EEEEEEvvEEEEvNT_6ParamsE,"ax",@progbits
	.align	128
.text._ZN7cutlass13device_kernelINS_4gemm6kernel13GemmUniversalIN4cute5tupleIJiiiiEEENS1_10collective13CollectiveMmaINS1_35MainloopSm100TmaUmmaWarpSpecializedILi4ELi2ELi4ENS5_IJNS4_1CILi1EEENSA_ILi8EEESB_EEEEENS5_IJNSA_ILi64EEENSA_ILi256EEENSA_ILi32EEEEEENS_10tfloat32_tENS5_IJlSB_lEEESJ_SK_NS4_8TiledMMAINS4_8MMA_AtomIJNS4_17SM100_MMA_TF32_SSISJ_SJ_fLi64ELi256ELNS4_4UMMA5MajorE0ELSP_0ELNSO_7ScaleInE0ELSQ_0EEEEEENS4_6LayoutINS5_IJSB_SB_SB_EEENS5_IJNSA_ILi0EEESV_SV_EEEEENS5_IJNS4_10UnderscoreESY_SY_EEEEENS4_23SM90_TMA_LOAD_MULTICASTENS4_14ComposedLayoutINS4_7SwizzleILi3ELi4ELi3EEENS4_18smem_ptr_flag_bitsILi32EEENST_INS5_IJSC_SH_EEENS5_IJSH_SB_EEEEEEEvNS4_8identityENS4_13SM90_TMA_LOADES1A_vS1B_EENS_8epilogue10collective18CollectiveEpilogueINS1E_23Sm100TmaWarpSpecializedILi4ELi2ELi16ELb1ELb0EEEJSI_NS5_IJNST_ISF_SB_EENST_ISH_SB_EEEEESJ_SK_SJ_SK_NS1E_6fusion15FusionCallbacksIS1I_NS1M_17LinearCombinationISJ_fSJ_fLNS_15FloatRoundStyleE2EEESI_S1L_JEEENS4_5SM1004TMEM4LOAD26SM100_TMEM_LOAD_16dp128b8xES1C_S1A_NS4_17SM75_U32x4_LDSM_NENS4_14SM90_TMA_STOREES1A_NS4_17SM90_U32x4_STSM_NENS4_39AutoVectorizingCopyWithAssumedAlignmentILi128EEEEEEvvEEEEvNT_6ParamsE:
        .type           _ZN7cutlass13device_kernelINS_4gemm6kernel13GemmUniversalIN4cute5tupleIJiiiiEEENS1_10collective13CollectiveMmaINS1_35MainloopSm100TmaUmmaWarpSpecializedILi4ELi2ELi4ENS5_IJNS4_1CILi1EEENSA_ILi8EEESB_EEEEENS5_IJNSA_ILi64EEENSA_ILi256EEENSA_ILi32EEEEEENS_10tfloat32_tENS5_IJlSB_lEEESJ_SK_NS4_8TiledMMAINS4_8MMA_AtomIJNS4_17SM100_MMA_TF32_SSISJ_SJ_fLi64ELi256ELNS4_4UMMA5MajorE0ELSP_0ELNSO_7ScaleInE0ELSQ_0EEEEEENS4_6LayoutINS5_IJSB_SB_SB_EEENS5_IJNSA_ILi0EEESV_SV_EEEEENS5_IJNS4_10UnderscoreESY_SY_EEEEENS4_23SM90_TMA_LOAD_MULTICASTENS4_14ComposedLayoutINS4_7SwizzleILi3ELi4ELi3EEENS4_18smem_ptr_flag_bitsILi32EEENST_INS5_IJSC_SH_EEENS5_IJSH_SB_EEEEEEEvNS4_8identityENS4_13SM90_TMA_LOADES1A_vS1B_EENS_8epilogue10collective18CollectiveEpilogueINS1E_23Sm100TmaWarpSpecializedILi4ELi2ELi16ELb1ELb0EEEJSI_NS5_IJNST_ISF_SB_EENST_ISH_SB_EEEEESJ_SK_SJ_SK_NS1E_6fusion15FusionCallbacksIS1I_NS1M_17LinearCombinationISJ_fSJ_fLNS_15FloatRoundStyleE2EEESI_S1L_JEEENS4_5SM1004TMEM4LOAD26SM100_TMEM_LOAD_16dp128b8xES1C_S1A_NS4_17SM75_U32x4_LDSM_NENS4_14SM90_TMA_STOREES1A_NS4_17SM90_U32x4_STSM_NENS4_39AutoVectorizingCopyWithAssumedAlignmentILi128EEEEEEvvEEEEvNT_6ParamsE,@function
        .size           _ZN7cutlass13device_kernelINS_4gemm6kernel13GemmUniversalIN4cute5tupleIJiiiiEEENS1_10collective13CollectiveMmaINS1_35MainloopSm100TmaUmmaWarpSpecializedILi4ELi2ELi4ENS5_IJNS4_1CILi1EEENSA_ILi8EEESB_EEEEENS5_IJNSA_ILi64EEENSA_ILi256EEENSA_ILi32EEEEEENS_10tfloat32_tENS5_IJlSB_lEEESJ_SK_NS4_8TiledMMAINS4_8MMA_AtomIJNS4_17SM100_MMA_TF32_SSISJ_SJ_fLi64ELi256ELNS4_4UMMA5MajorE0ELSP_0ELNSO_7ScaleInE0ELSQ_0EEEEEENS4_6LayoutINS5_IJSB_SB_SB_EEENS5_IJNSA_ILi0EEESV_SV_EEEEENS5_IJNS4_10UnderscoreESY_SY_EEEEENS4_23SM90_TMA_LOAD_MULTICASTENS4_14ComposedLayoutINS4_7SwizzleILi3ELi4ELi3EEENS4_18smem_ptr_flag_bitsILi32EEENST_INS5_IJSC_SH_EEENS5_IJSH_SB_EEEEEEEvNS4_8identityENS4_13SM90_TMA_LOADES1A_vS1B_EENS_8epilogue10collective18CollectiveEpilogueINS1E_23Sm100TmaWarpSpecializedILi4ELi2ELi16ELb1ELb0EEEJSI_NS5_IJNST_ISF_SB_EENST_ISH_SB_EEEEESJ_SK_SJ_SK_NS1E_6fusion15FusionCallbacksIS1I_NS1M_17LinearCombinationISJ_fSJ_fLNS_15FloatRoundStyleE2EEESI_S1L_JEEENS4_5SM1004TMEM4LOAD26SM100_TMEM_LOAD_16dp128b8xES1C_S1A_NS4_17SM75_U32x4_LDSM_NENS4_14SM90_TMA_STOREES1A_NS4_17SM90_U32x4_STSM_NENS4_39AutoVectorizingCopyWithAssumedAlignmentILi128EEEEEEvvEEEEvNT_6ParamsE,(.L_x_227 - _ZN7cutlass13device_kernelINS_4gemm6kernel13GemmUniversalIN4cute5tupleIJiiiiEEENS1_10collective13CollectiveMmaINS1_35MainloopSm100TmaUmmaWarpSpecializedILi4ELi2ELi4ENS5_IJNS4_1CILi1EEENSA_ILi8EEESB_EEEEENS5_IJNSA_ILi64EEENSA_ILi256EEENSA_ILi32EEEEEENS_10tfloat32_tENS5_IJlSB_lEEESJ_SK_NS4_8TiledMMAINS4_8MMA_AtomIJNS4_17SM100_MMA_TF32_SSISJ_SJ_fLi64ELi256ELNS4_4UMMA5MajorE0ELSP_0ELNSO_7ScaleInE0ELSQ_0EEEEEENS4_6LayoutINS5_IJSB_SB_SB_EEENS5_IJNSA_ILi0EEESV_SV_EEEEENS5_IJNS4_10UnderscoreESY_SY_EEEEENS4_23SM90_TMA_LOAD_MULTICASTENS4_14ComposedLayoutINS4_7SwizzleILi3ELi4ELi3EEENS4_18smem_ptr_flag_bitsILi32EEENST_INS5_IJSC_SH_EEENS5_IJSH_SB_EEEEEEEvNS4_8identityENS4_13SM90_TMA_LOADES1A_vS1B_EENS_8epilogue10collective18CollectiveEpilogueINS1E_23Sm100TmaWarpSpecializedILi4ELi2ELi16ELb1ELb0EEEJSI_NS5_IJNST_ISF_SB_EENST_ISH_SB_EEEEESJ_SK_SJ_SK_NS1E_6fusion15FusionCallbacksIS1I_NS1M_17LinearCombinationISJ_fSJ_fLNS_15FloatRoundStyleE2EEESI_S1L_JEEENS4_5SM1004TMEM4LOAD26SM100_TMEM_LOAD_16dp128b8xES1C_S1A_NS4_17SM75_U32x4_LDSM_NENS4_14SM90_TMA_STOREES1A_NS4_17SM90_U32x4_STSM_NENS4_39AutoVectorizingCopyWithAssumedAlignmentILi128EEEEEEvvEEEEvNT_6ParamsE)
        .other          _ZN7cutlass13device_kernelINS_4gemm6kernel13GemmUniversalIN4cute5tupleIJiiiiEEENS1_10collective13CollectiveMmaINS1_35MainloopSm100TmaUmmaWarpSpecializedILi4ELi2ELi4ENS5_IJNS4_1CILi1EEENSA_ILi8EEESB_EEEEENS5_IJNSA_ILi64EEENSA_ILi256EEENSA_ILi32EEEEEENS_10tfloat32_tENS5_IJlSB_lEEESJ_SK_NS4_8TiledMMAINS4_8MMA_AtomIJNS4_17SM100_MMA_TF32_SSISJ_SJ_fLi64ELi256ELNS4_4UMMA5MajorE0ELSP_0ELNSO_7ScaleInE0ELSQ_0EEEEEENS4_6LayoutINS5_IJSB_SB_SB_EEENS5_IJNSA_ILi0EEESV_SV_EEEEENS5_IJNS4_10UnderscoreESY_SY_EEEEENS4_23SM90_TMA_LOAD_MULTICASTENS4_14ComposedLayoutINS4_7SwizzleILi3ELi4ELi3EEENS4_18smem_ptr_flag_bitsILi32EEENST_INS5_IJSC_SH_EEENS5_IJSH_SB_EEEEEEEvNS4_8identityENS4_13SM90_TMA_LOADES1A_vS1B_EENS_8epilogue10collective18CollectiveEpilogueINS1E_23Sm100TmaWarpSpecializedILi4ELi2ELi16ELb1ELb0EEEJSI_NS5_IJNST_ISF_SB_EENST_ISH_SB_EEEEESJ_SK_SJ_SK_NS1E_6fusion15FusionCallbacksIS1I_NS1M_17LinearCombinationISJ_fSJ_fLNS_15FloatRoundStyleE2EEESI_S1L_JEEENS4_5SM1004TMEM4LOAD26SM100_TMEM_LOAD_16dp128b8xES1C_S1A_NS4_17SM75_U32x4_LDSM_NENS4_14SM90_TMA_STOREES1A_NS4_17SM90_U32x4_STSM_NENS4_39AutoVectorizingCopyWithAssumedAlignmentILi128EEEEEEvvEEEEvNT_6ParamsE,@"STO_CUDA_ENTRY STV_DEFAULT"
_ZN7cutlass13device_kernelINS_4gemm6kernel13GemmUniversalIN4cute5tupleIJiiiiEEENS1_10collective13CollectiveMmaINS1_35MainloopSm100TmaUmmaWarpSpecializedILi4ELi2ELi4ENS5_IJNS4_1CILi1EEENSA_ILi8EEESB_EEEEENS5_IJNSA_ILi64EEENSA_ILi256EEENSA_ILi32EEEEEENS_10tfloat32_tENS5_IJlSB_lEEESJ_SK_NS4_8TiledMMAINS4_8MMA_AtomIJNS4_17SM100_MMA_TF32_SSISJ_SJ_fLi64ELi256ELNS4_4UMMA5MajorE0ELSP_0ELNSO_7ScaleInE0ELSQ_0EEEEEENS4_6LayoutINS5_IJSB_SB_SB_EEENS5_IJNSA_ILi0EEESV_SV_EEEEENS5_IJNS4_10UnderscoreESY_SY_EEEEENS4_23SM90_TMA_LOAD_MULTICASTENS4_14ComposedLayoutINS4_7SwizzleILi3ELi4ELi3EEENS4_18smem_ptr_flag_bitsILi32EEENST_INS5_IJSC_SH_EEENS5_IJSH_SB_EEEEEEEvNS4_8identityENS4_13SM90_TMA_LOADES1A_vS1B_EENS_8epilogue10collective18CollectiveEpilogueINS1E_23Sm100TmaWarpSpecializedILi4ELi2ELi16ELb1ELb0EEEJSI_NS5_IJNST_ISF_SB_EENST_ISH_SB_EEEEESJ_SK_SJ_SK_NS1E_6fusion15FusionCallbacksIS1I_NS1M_17LinearCombinationISJ_fSJ_fLNS_15FloatRoundStyleE2EEESI_S1L_JEEENS4_5SM1004TMEM4LOAD26SM100_TMEM_LOAD_16dp128b8xES1C_S1A_NS4_17SM75_U32x4_LDSM_NENS4_14SM90_TMA_STOREES1A_NS4_17SM90_U32x4_STSM_NENS4_39AutoVectorizingCopyWithAssumedAlignmentILi128EEEEEEvvEEEEvNT_6ParamsE:
[----:B------:R-:W1:Y:S01]  /*0000*/  LDC R1, c[0x0][0x37c] ;  /* 0x0000df00ff017b82 */ /* 0x000e620000000800 */
[----:B------:R-:W2:Y:S01]  /*0010*/  S2R R75, SR_TID.X ;  /* 0x00000000004b7919 */ /* 0x000ea20000002100 */
[----:B------:R-:W3:Y:S01]  /*0020*/  LDCU.64 UR8, c[0x0][0x890] ;  /* 0x00011200ff0877ac */ /* 0x000ee20008000a00 */
[----:B------:R-:W-:Y:S02]  /*0030*/  PRMT R63, RZ, 0x7610, R63 ;  /* 0x00007610ff3f7816 */ /* 0x000fe4000000003f */
[----:B------:R-:W-:Y:S01]  /*0040*/  ELECT P3, URZ, PT ;  /* 0x0000000000ff782f */ /* 0x000fe20003860000 */
[----:B---3--:R-:W-:-:S04]  /*0050*/  UISETP.NE.U32.AND UP0, UPT, UR8, URZ, UPT ;  /* 0x000000ff0800728c */ /* 0x008fc8000bf05070 */
[----:B------:R-:W-:Y:S01]  /*0060*/  UISETP.NE.AND.EX UP0, UPT, UR9, URZ, UPT, UP0 ;  /* 0x000000ff0900728c */ /* 0x000fe2000bf05300 */
[----:B--2---:R-:W-:-:S05]  /*0070*/  SHF.R.U32.HI R64, RZ, 0x5, R75 ;  /* 0x00000005ff407819 */ /* 0x004fca000001164b */
[----:B------:R-:W2:Y:S02]  /*0080*/  SHFL.IDX PT, R0, R64, RZ, 0x1f ;  /* 0x00001fff40007589 */ /* 0x000ea400000e0000 */
[----:B--2---:R-:W-:Y:S01]  /*0090*/  R2UR UR17, R0 ;  /* 0x00000000001172ca */ /* 0x004fe200000e0000 */
[----:B-1----:R-:W-:-:S14]  /*00a0*/  BRA.U UP0, `(.L_x_0) ;  /* 0x0000000100307547 */ /* 0x002fdc000b800000 */
[----:B------:R-:W1:Y:S02]  /*00b0*/  LDCU.64 UR4, c[0x0][0x888] ;  /* 0x00011100ff0477ac */ /* 0x000e640008000a00 */
[----:B-1----:R-:W-:-:S04]  /*00c0*/  UISETP.NE.U32.AND UP0, UPT, UR4, URZ, UPT ;  /* 0x000000ff0400728c */ /* 0x002fc8000bf05070 */
[----:B------:R-:W-:-:S09]  /*00d0*/  UISETP.NE.AND.EX UP0, UPT, UR5, URZ, UPT, UP0 ;  /* 0x000000ff0500728c */ /* 0x000fd2000bf05300 */
[----:B------:R-:W-:Y:S05]  /*00e0*/  BRA.U !UP0, `(.L_x_1) ;  /* 0x0000000108147547 */ /* 0x000fea000b800000 */
[----:B------:R-:W1:Y:S01]  /*00f0*/  LDC.64 R2, c[0x0][0x888] ;  /* 0x00022200ff027b82 */ /* 0x000e620000000a00 */
[----:B------:R-:W1:Y:S02]  /*0100*/  LDCU.64 UR4, c[0x0][0x358] ;  /* 0x00006b00ff0477ac */ /* 0x000e640008000a00 */
[----:B-1----:R1:W5:Y:S01]  /*0110*/  LDG.E R27, desc[UR4][R2.64] ;  /* 0x00000004021b7981 */ /* 0x002362000c1e1900 */
[----:B------:R-:W-:Y:S01]  /*0120*/  HFMA2 R63, -RZ, RZ, 0, 5.9604644775390625e-08 ;  /* 0x00000001ff3f7431 */ /* 0x000fe200000001ff */
[----:B------:R-:W-:Y:S05]  /*0130*/  BRA `(.L_x_0) ;  /* 0x00000000000c7947 */ /* 0x000fea0003800000 */
.L_x_1:
[----:B------:R-:W1:Y:S01]  /*0140*/  LDCU UR4, c[0x0][0x880] ;  /* 0x00011000ff0477ac */ /* 0x000e620008000800 */
[----:B------:R-:W-:Y:S01]  /*0150*/  HFMA2 R63, -RZ, RZ, 0, 5.9604644775390625e-08 ;  /* 0x00000001ff3f7431 */ /* 0x000fe200000001ff */
[----:B-1----:R-:W-:-:S07]  /*0160*/  MOV R27, UR4 ;  /* 0x00000004001b7c02 */ /* 0x002fce0008000f00 */
.L_x_0:
[----:B------:R-:W2:Y:S02]  /*0170*/  LDCU.64 UR4, c[0x0][0x8b0] ;  /* 0x00011600ff0477ac */ /* 0x000ea40008000a00 */
[----:B--2---:R-:W-:-:S04]  /*0180*/  UISETP.NE.U32.AND UP0, UPT, UR4, URZ, UPT ;  /* 0x000000ff0400728c */ /* 0x004fc8000bf05070 */
[----:B------:R-:W-:-:S09]  /*0190*/  UISETP.NE.AND.EX UP0, UPT, UR5, URZ, UPT, UP0 ;  /* 0x000000ff0500728c */ /* 0x000fd2000bf05300 */
[----:B------:R-:W-:Y:S05]  /*01a0*/  BRA.U UP0, `(.L_x_2) ;  /* 0x0000000100287547 */ /* 0x000fea000b800000 */
[----:B------:R-:W2:Y:S02]  /*01b0*/  LDCU.64 UR4, c[0x0][0x8a8] ;  /* 0x00011500ff0477ac */ /* 0x000ea40008000a00 */
[----:B--2---:R-:W-:-:S04]  /*01c0*/  UISETP.NE.U32.AND UP0, UPT, UR4, URZ, UPT ;  /* 0x000000ff0400728c */ /* 0x004fc8000bf05070 */
[----:B------:R-:W-:-:S09]  /*01d0*/  UISETP.NE.AND.EX UP0, UPT, UR5, URZ, UPT, UP0 ;  /* 0x000000ff0500728c */ /* 0x000fd2000bf05300 */
[----:B------:R-:W-:Y:S05]  /*01e0*/  BRA.U !UP0, `(.L_x_3) ;  /* 0x0000000108107547 */ /* 0x000fea000b800000 */
[----:B------:R-:W2:Y:S01]  /*01f0*/  LDC.64 R24, c[0x0][0x8a8] ;  /* 0x00022a00ff187b82 */ /* 0x000ea20000000a00 */
[----:B------:R-:W2:Y:S02]  /*0200*/  LDCU.64 UR4, c[0x0][0x358] ;  /* 0x00006b00ff0477ac */ /* 0x000ea40008000a00 */
[----:B--2---:R2:W5:Y:S01]  /*0210*/  LDG.E R24, desc[UR4][R24.64] ;  /* 0x0000000418187981 */ /* 0x004562000c1e1900 */
[----:B------:R-:W-:Y:S05]  /*0220*/  BRA `(.L_x_2) ;  /* 0x0000000000087947 */ /* 0x000fea0003800000 */
.L_x_3:
[----:B------:R-:W2:Y:S02]  /*0230*/  LDCU UR4, c[0x0][0x8a0] ;  /* 0x00011400ff0477ac */ /* 0x000ea40008000800 */
[----:B--2---:R-:W-:Y:S02]  /*0240*/  MOV R24, UR4 ;  /* 0x0000000400187c02 */ /* 0x004fe40008000f00 */
.L_x_2:
[----:B------:R-:W-:Y:S01]  /*0250*/  IMAD.U32 R0, RZ, RZ, UR17 ;  /* 0x00000011ff007e24 */ /* 0x000fe2000f8e00ff */
[----:B------:R-:W-:Y:S04]  /*0260*/  BSSY.RECONVERGENT B0, `(.L_x_4) ;  /* 0x000000c000007945 */ /* 0x000fe80003800200 */
[C---:B------:R-:W-:Y:S02]  /*0270*/  ISETP.NE.OR P1, PT, R0.reuse, 0x1, !P3 ;  /* 0x000000010000780c */ /* 0x040fe40005f25670 */
[----:B------:R-:W-:-:S11]  /*0280*/  ISETP.NE.OR P0, PT, R0, 0x3, !P3 ;  /* 0x000000030000780c */ /* 0x000fd60005f05670 */
[----:B------:R-:W-:Y:S05]  /*0290*/  @P1 BRA `(.L_x_5) ;  /* 0x0000000000201947 */ /* 0x000fea0003800000 */
[----:B------:R-:W3:Y:S02]  /*02a0*/  LDCU.64 UR4, c[0x0][0x348] ;  /* 0x00006900ff0477ac */ /* 0x000ee40008000a00 */
[----:B---3--:R-:W-:Y:S02]  /*02b0*/  UIADD3 UR6, UP1, UPT, UR4, 0x80, URZ ;  /* 0x0000008004067890 */ /* 0x008fe4000ff3e0ff */
[----:B------:R-:W-:Y:S02]  /*02c0*/  UIADD3 UR4, UP0, UPT, UR4, 0x180, URZ ;  /* 0x0000018004047890 */ /* 0x000fe4000ff1e0ff */
[----:B------:R-:W-:Y:S02]  /*02d0*/  UIADD3.X UR7, UPT, UPT, URZ, UR5, URZ, UP1, !UPT ;  /* 0x00000005ff077290 */ /* 0x000fe40008ffe4ff */
[----:B------:R-:W-:-:S07]  /*02e0*/  UIADD3.X UR5, UPT, UPT, URZ, UR5, URZ, UP0, !UPT ;  /* 0x00000005ff057290 */ /* 0x000fce00087fe4ff */
[----:B------:R3:W-:Y:S02]  /*02f0*/  UTMACCTL.PF [UR6] ;  /* 0x00000000060079b9 */ /* 0x0007e40008040000 */
[----:B------:R3:W-:Y:S02]  /*0300*/  UTMACCTL.PF [UR4] ;  /* 0x00000000040079b9 */ /* 0x0007e40008040000 */
[----:B---3--:R-:W-:Y:S01]  /*0310*/  NOP ;  /* 0x0000000000007918 */ /* 0x008fe20000000000 */
.L_x_5:
[----:B------:R-:W-:Y:S05]  /*0320*/  BSYNC.RECONVERGENT B0 ;  /* 0x0000000000007941 */ /* 0x000fea0003800200 */
.L_x_4:
[----:B------:R-:W-:Y:S04]  /*0330*/  BSSY.RECONVERGENT B0, `(.L_x_6) ;  /* 0x000000a000007945 */ /* 0x000fe80003800200 */
        /* <DEDUP_REMOVED lines=9> */
.L_x_7:
[----:B------:R-:W-:Y:S05]  /*03d0*/  BSYNC.RECONVERGENT B0 ;  /* 0x0000000000007941 */ /* 0x000fea0003800200 */
.L_x_6:
[----:B------:R-:W3:Y:S01]  /*03e0*/  LDCU.64 UR4, c[0x0][0x888] ;  /* 0x00011100ff0477ac */ /* 0x000ee20008000a00 */
[----:B------:R-:W-:Y:S02]  /*03f0*/  UISETP.EQ.U32.AND UP1, UPT, UR8, URZ, UPT ;  /* 0x000000ff0800728c */ /* 0x000fe4000bf22070 */
[----:B------:R-:W-:Y:S02]  /*0400*/  UPLOP3.LUT UP3, UPT, UPT, UPT, UPT, 0x80, 0x8 ;  /* 0x000000000008789c */ /* 0x000fe40003f6f070 */
[----:B---3--:R-:W-:-:S04]  /*0410*/  UISETP.NE.U32.AND UP0, UPT, UR4, URZ, UPT ;  /* 0x000000ff0400728c */ /* 0x008fc8000bf05070 */
[----:B------:R-:W-:-:S04]  /*0420*/  UISETP.NE.AND.EX UP0, UPT, UR5, URZ, UPT, UP0 ;  /* 0x000000ff0500728c */ /* 0x000fc8000bf05300 */
[----:B------:R-:W-:-:S04]  /*0430*/  UISETP.EQ.OR.EX UP2, UPT, UR9, URZ, !UP0, UP1 ;  /* 0x000000ff0900728c */ /* 0x000fc8000c742710 */
[----:B------:R-:W-:-:S06]  /*0440*/  UP2UR UR4, UPR, URZ, 0x4 ;  /* 0x00000004ff047883 */ /* 0x000fcc0008000000 */
[----:B------:R-:W-:Y:S01]  /*0450*/  MOV R67, UR4 ;  /* 0x0000000400437c02 */ /* 0x000fe20008000f00 */
[----:B------:R-:W-:Y:S06]  /*0460*/  BRA.U !UP2, `(.L_x_8) ;  /* 0x000000010a207547 */ /* 0x000fec000b800000 */
[----:B------:R-:W-:Y:S01]  /*0470*/  UISETP.NE.U32.AND UP1, UPT, UR8, URZ, UPT ;  /* 0x000000ff0800728c */ /* 0x000fe2000bf25070 */
[----:B-----5:R-:W-:Y:S01]  /*0480*/  FSETP.NEU.AND P0, PT, R27, RZ, PT ;  /* 0x000000ff1b00720b */ /* 0x020fe20003f0d000 */
[----:B------:R-:W-:Y:S02]  /*0490*/  USEL UR4, URZ, 0xffffffff, UP0 ;  /* 0xffffffffff047887 */ /* 0x000fe40008000000 */
[----:B------:R-:W-:-:S10]  /*04a0*/  UISETP.NE.AND.EX UP1, UPT, UR9, URZ, UPT, UP1 ;  /* 0x000000ff0900728c */ /* 0x000fd4000bf25310 */
[----:B------:R-:W-:Y:S01]  /*04b0*/  VOTEU.ANY UP0, P0 ;  /* 0x0000000000ff7886 */ /* 0x000fe20000000100 */
[----:B------:R-:W-:-:S04]  /*04c0*/  @!UP1 USEL UR4, URZ, 0xffffffff, UP0 ;  /* 0xffffffffff049887 */ /* 0x000fc80008000000 */
[----:B------:R-:W-:-:S04]  /*04d0*/  ULOP3.LUT UR4, UR4, 0x1, URZ, 0xc0, !UPT ;  /* 0x0000000104047892 */ /* 0x000fc8000f8ec0ff */
[----:B------:R-:W-:-:S11]  /*04e0*/  UISETP.NE.U32.AND UP3, UPT, UR4, 0x1, UPT ;  /* 0x000000010400788c */ /* 0x000fd6000bf65070 */
.L_x_8:
[----:B-1----:R-:W1:Y:S01]  /*04f0*/  SHFL.IDX PT, R2, R64, RZ, 0x1f ;  /* 0x00001fff40027589 */ /* 0x002e6200000e0000 */
[----:B------:R-:W-:-:S04]  /*0500*/  UISETP.NE.AND UP0, UPT, UR17, 0x2, UPT ;  /* 0x000000021100788c */ /* 0x000fc8000bf05270 */
[----:B------:R-:W-:Y:S01]  /*0510*/  USEL UR53, URZ, 0x1, UP0 ;  /* 0x00000001ff357887 */ /* 0x000fe20008000000 */
[----:B-1----:R-:W-:-:S13]  /*0520*/  ISETP.NE.AND P0, PT, R2, RZ, PT ;  /* 0x000000ff0200720c */ /* 0x002fda0003f05270 */
[----:B------:R-:W-:Y:S05]  /*0530*/  @P0 BRA `(.L_x_9) ;  /* 0x0000000000580947 */ /* 0x000fea0003800000 */
[----:B------:R-:W1:Y:S01]  /*0540*/  S2UR UR4, SR_CgaCtaId ;  /* 0x00000000000479c3 */ /* 0x000e620000008800 */
[----:B------:R-:W-:Y:S01]  /*0550*/  UMOV UR5, 0x400 ;  /* 0x0000040000057882 */ /* 0x000fe20000000000 */
[----:B------:R-:W-:Y:S01]  /*0560*/  UMOV UR8, 0x1 ;  /* 0x0000000100087882 */ /* 0x000fe20000000000 */
[----:B------:R-:W-:Y:S01]  /*0570*/  UMOV UR6, 0x8 ;  /* 0x0000000800067882 */ /* 0x000fe20000000000 */
[----:B------:R-:W-:-:S04]  /*0580*/  UIADD3 UR8, UPT, UPT, -UR8, 0x100000, URZ ;  /* 0x0010000008087890 */ /* 0x000fc8000fffe1ff */
[----:B------:R-:W-:Y:S02]  /*0590*/  USHF.L.U32 UR9, UR8, 0xb, URZ ;  /* 0x0000000b08097899 */ /* 0x000fe400080006ff */
[----:B------:R-:W-:Y:S02]  /*05a0*/  USHF.L.U32 UR8, UR8, 0x1, URZ ;  /* 0x0000000108087899 */ /* 0x000fe400080006ff */
[----:B------:R-:W-:-:S04]  /*05b0*/  UIADD3 UR6, UPT, UPT, -UR6, 0x100000, URZ ;  /* 0x0010000006067890 */ /* 0x000fc8000fffe1ff */
[----:B------:R-:W-:Y:S02]  /*05c0*/  USHF.L.U32 UR7, UR6, 0xb, URZ ;  /* 0x0000000b06077899 */ /* 0x000fe400080006ff */
[----:B------:R-:W-:Y:S01]  /*05d0*/  USHF.L.U32 UR6, UR6, 0x1, URZ ;  /* 0x0000000106067899 */ /* 0x000fe200080006ff */
[----:B------:R-:W-:Y:S01]  /*05e0*/  ELECT P0, URZ, PT ;  /* 0x0000000000ff782f */ /* 0x000fe20003800000 */
[----:B-1----:R-:W-:Y:S01]  /*05f0*/  ULEA UR4, UR4, UR5, 0x18 ;  /* 0x0000000504047291 */ /* 0x002fe2000f8ec0ff */
[----:B------:R-:W1:Y:S11]  /*0600*/  FENCE.VIEW.ASYNC.S ;  /* 0x00000000000073c6 */ /* 0x000e760000000000 */
[----:B-1----:R1:W3:Y:S01]  /*0610*/  SYNCS.EXCH.64 URZ, [UR4], UR8 ;  /* 0x0000000804ff75b2 */ /* 0x0022e20008000100 */
[----:B------:R1:W4:Y:S01]  /*0620*/  SYNCS.EXCH.64 URZ, [UR4+0x20], UR6 ;  /* 0x0000200604ff75b2 */ /* 0x0003220008000100 */
[----:B------:R1:W1:Y:S01]  /*0630*/  SYNCS.EXCH.64 URZ, [UR4+0x8], UR8 ;  /* 0x0000080804ff75b2 */ /* 0x0002620008000100 */
[----:B------:R1:W1:Y:S01]  /*0640*/  SYNCS.EXCH.64 URZ, [UR4+0x28], UR6 ;  /* 0x0000280604ff75b2 */ /* 0x0002620008000100 */
[----:B------:R1:W1:Y:S01]  /*0650*/  SYNCS.EXCH.64 URZ, [UR4+0x10], UR8 ;  /* 0x0000100804ff75b2 */ /* 0x0002620008000100 */
[----:B------:R1:W1:Y:S01]  /*0660*/  SYNCS.EXCH.64 URZ, [UR4+0x30], UR6 ;  /* 0x0000300604ff75b2 */ /* 0x0002620008000100 */
[----:B------:R1:W1:Y:S01]  /*0670*/  SYNCS.EXCH.64 URZ, [UR4+0x18], UR8 ;  /* 0x0000180804ff75b2 */ /* 0x0002620008000100 */
[----:B------:R1:W1:Y:S01]  /*0680*/  SYNCS.EXCH.64 URZ, [UR4+0x38], UR6 ;  /* 0x0000380604ff75b2 */ /* 0x0002620008000100 */
[----:B------:R-:W-:Y:S01]  /*0690*/  NOP ;  /* 0x0000000000007918 */ /* 0x000fe20000000000 */
.L_x_9:
[----:B------:R-:W2:Y:S01]  /*06a0*/  SHFL.IDX PT, R2, R64, RZ, 0x1f ;  /* 0x00001fff40027589 */ /* 0x000ea200000e0000 */
[----:B------:R-:W-:Y:S01]  /*06b0*/  NOP ;  /* 0x0000000000007918 */ /* 0x000fe20000000000 */
[----:B--2---:R-:W-:-:S13]  /*06c0*/  ISETP.NE.AND P0, PT, R2, 0x1, PT ;  /* 0x000000010200780c */ /* 0x004fda0003f05270 */
[----:B------:R-:W-:Y:S05]  /*06d0*/  @P0 BRA `(.L_x_10) ;  /* 0x0000000000580947 */ /* 0x000fea0003800000 */
[----:B-1----:R-:W1:Y:S01]  /*06e0*/  S2UR UR4, SR_CgaCtaId ;  /* 0x00000000000479c3 */ /* 0x002e620000008800 */
        /* <DEDUP_REMOVED lines=12> */
[----:B-1----:R2:W1:Y:S01]  /*07b0*/  SYNCS.EXCH.64 URZ, [UR4+0x40], UR8 ;  /* 0x0000400804ff75b2 */ /* 0x0024620008000100 */
[----:B------:R2:W1:Y:S01]  /*07c0*/  SYNCS.EXCH.64 URZ, [UR4+0x60], UR6 ;  /* 0x0000600604ff75b2 */ /* 0x0004620008000100 */
[----:B------:R2:W1:Y:S01]  /*07d0*/  SYNCS.EXCH.64 URZ, [UR4+0x48], UR8 ;  /* 0x0000480804ff75b2 */ /* 0x0004620008000100 */
[----:B------:R2:W1:Y:S01]  /*07e0*/  SYNCS.EXCH.64 URZ, [UR4+0x68], UR6 ;  /* 0x0000680604ff75b2 */ /* 0x0004620008000100 */
[----:B------:R2:W1:Y:S01]  /*07f0*/  SYNCS.EXCH.64 URZ, [UR4+0x50], UR8 ;  /* 0x0000500804ff75b2 */ /* 0x0004620008000100 */
[----:B------:R2:W1:Y:S01]  /*0800*/  SYNCS.EXCH.64 URZ, [UR4+0x70], UR6 ;  /* 0x0000700604ff75b2 */ /* 0x0004620008000100 */
[----:B------:R2:W1:Y:S01]  /*0810*/  SYNCS.EXCH.64 URZ, [UR4+0x58], UR8 ;  /* 0x0000580804ff75b2 */ /* 0x0004620008000100 */
[----:B------:R2:W1:Y:S02]  /*0820*/  SYNCS.EXCH.64 URZ, [UR4+0x78], UR6 ;  /* 0x0000780604ff75b2 */ /* 0x0004640008000100 */
[----:B--2---:R-:W-:Y:S01]  /*0830*/  NOP ;  /* 0x0000000000007918 */ /* 0x004fe20000000000 */
.L_x_10:
[----:B------:R-:W2:Y:S01]  /*0840*/  SHFL.IDX PT, R2, R64, RZ, 0x1f ;  /* 0x00001fff40027589 */ /* 0x000ea200000e0000 */
[----:B------:R-:W-:Y:S01]  /*0850*/  NOP ;  /* 0x0000000000007918 */ /* 0x000fe20000000000 */
[----:B--2---:R-:W-:-:S13]  /*0860*/  ISETP.NE.AND P0, PT, R2, 0x3, PT ;  /* 0x000000030200780c */ /* 0x004fda0003f05270 */
[----:B------:R-:W-:Y:S05]  /*0870*/  @P0 BRA `(.L_x_11) ;  /* 0x0000000000300947 */ /* 0x000fea0003800000 */
[----:B-1----:R-:W1:Y:S01]  /*0880*/  S2UR UR4, SR_CgaCtaId ;  /* 0x00000000000479c3 */ /* 0x002e620000008800 */
[----:B------:R-:W-:Y:S01]  /*0890*/  UMOV UR6, 0x400 ;  /* 0x0000040000067882 */ /* 0x000fe20000000000 */
[----:B------:R-:W-:Y:S01]  /*08a0*/  UMOV UR5, 0x20 ;  /* 0x0000002000057882 */ /* 0x000fe20000000000 */
[----:B------:R-:W-:Y:S01]  /*08b0*/  ELECT P0, URZ, PT ;  /* 0x0000000000ff782f */ /* 0x000fe20003800000 */
[----:B-1----:R-:W-:Y:S02]  /*08c0*/  ULEA UR6, UR4, UR6, 0x18 ;  /* 0x0000000604067291 */ /* 0x002fe4000f8ec0ff */
[----:B------:R-:W-:-:S04]  /*08d0*/  UIADD3 UR4, UPT, UPT, -UR5, 0x100000, URZ ;  /* 0x0010000005047890 */ /* 0x000fc8000fffe1ff */
[----:B------:R-:W-:Y:S02]  /*08e0*/  USHF.L.U32 UR5, UR4, 0xb, URZ ;  /* 0x0000000b04057899 */ /* 0x000fe400080006ff */
[----:B------:R-:W-:Y:S01]  /*08f0*/  USHF.L.U32 UR4, UR4, 0x1, URZ ;  /* 0x0000000104047899 */ /* 0x000fe200080006ff */
[----:B------:R-:W1:Y:S11]  /*0900*/  FENCE.VIEW.ASYNC.S ;  /* 0x00000000000073c6 */ /* 0x000e760000000000 */
[----:B-1----:R2:W1:Y:S01]  /*0910*/  SYNCS.EXCH.64 URZ, [UR6+0x80], UR4 ;  /* 0x0000800406ff75b2 */ /* 0x0024620008000100 */
[----:B------:R2:W1:Y:S02]  /*0920*/  SYNCS.EXCH.64 URZ, [UR6+0x88], UR4 ;  /* 0x0000880406ff75b2 */ /* 0x0004640008000100 */
[----:B--2---:R-:W-:Y:S01]  /*0930*/  NOP ;  /* 0x0000000000007918 */ /* 0x004fe20000000000 */
.L_x_11:
[----:B------:R-:W2:Y:S01]  /*0940*/  SHFL.IDX PT, R2, R64, RZ, 0x1f ;  /* 0x00001fff40027589 */ /* 0x000ea200000e0000 */
[----:B------:R-:W-:Y:S01]  /*0950*/  NOP ;  /* 0x0000000000007918 */ /* 0x000fe20000000000 */
[----:B--2---:R-:W-:-:S13]  /*0960*/  ISETP.NE.AND P0, PT, R2, 0x4, PT ;  /* 0x000000040200780c */ /* 0x004fda0003f05270 */
[----:B------:R-:W-:Y:S05]  /*0970*/  @P0 BRA `(.L_x_12) ;  /* 0x00000000004c0947 */ /* 0x000fea0003800000 */
[----:B-1----:R-:W1:Y:S01]  /*0980*/  S2UR UR6, SR_CgaCtaId ;  /* 0x00000000000679c3 */ /* 0x002e620000008800 */
[----:B------:R-:W-:Y:S01]  /*0990*/  UMOV UR4, 0x720 ;  /* 0x0000072000047882 */ /* 0x000fe20000000000 */
[----:B------:R-:W-:Y:S01]  /*09a0*/  UMOV UR5, 0x400 ;  /* 0x0000040000057882 */ /* 0x000fe20000000000 */
[----:B------:R-:W-:Y:S01]  /*09b0*/  USEL UR4, UR4, 0x620, UP3 ;  /* 0x0000062004047887 */ /* 0x000fe20009800000 */
[----:B------:R-:W-:Y:S01]  /*09c0*/  UMOV UR8, 0x1 ;  /* 0x0000000100087882 */ /* 0x000fe20000000000 */
[----:B------:R-:W-:Y:S01]  /*09d0*/  ELECT P0, URZ, PT ;  /* 0x0000000000ff782f */ /* 0x000fe20003800000 */
[----:B------:R-:W-:-:S04]  /*09e0*/  UIADD3 UR8, UPT, UPT, -UR8, 0x100000, URZ ;  /* 0x0010000008087890 */ /* 0x000fc8000fffe1ff */
[----:B------:R-:W-:Y:S02]  /*09f0*/  USHF.L.U32 UR9, UR8, 0xb, URZ ;  /* 0x0000000b08097899 */ /* 0x000fe400080006ff */
[----:B------:R-:W-:Y:S02]  /*0a00*/  USHF.L.U32 UR8, UR8, 0x1, URZ ;  /* 0x0000000108087899 */ /* 0x000fe400080006ff */
[----:B-1----:R-:W-:Y:S02]  /*0a10*/  ULEA UR6, UR6, UR5, 0x18 ;  /* 0x0000000506067291 */ /* 0x002fe4000f8ec0ff */
[----:B------:R-:W-:-:S04]  /*0a20*/  UIADD3 UR4, UPT, UPT, -UR4, 0x100000, URZ ;  /* 0x0010000004047890 */ /* 0x000fc8000fffe1ff */
[----:B------:R-:W-:Y:S02]  /*0a30*/  USHF.L.U32 UR5, UR4, 0xb, URZ ;  /* 0x0000000b04057899 */ /* 0x000fe400080006ff */
[----:B------:R-:W-:Y:S01]  /*0a40*/  USHF.L.U32 UR4, UR4, 0x1, URZ ;  /* 0x0000000104047899 */ /* 0x000fe200080006ff */
[----:B------:R-:W1:Y:S03]  /*0a50*/  FENCE.VIEW.ASYNC.S ;  /* 0x00000000000073c6 */ /* 0x000e660000000000 */
[----:B-1----:R2:W1:Y:S08]  /*0a60*/  SYNCS.EXCH.64 URZ, [UR6+0x90], UR8 ;  /* 0x0000900806ff75b2 */ /* 0x0024700008000100 */
[----:B------:R2:W1:Y:S01]  /*0a70*/  SYNCS.EXCH.64 URZ, [UR6+0xa0], UR4 ;  /* 0x0000a00406ff75b2 */ /* 0x0004620008000100 */
[----:B------:R2:W1:Y:S01]  /*0a80*/  SYNCS.EXCH.64 URZ, [UR6+0x98], UR8 ;  /* 0x0000980806ff75b2 */ /* 0x0004620008000100 */
[----:B------:R2:W1:Y:S02]  /*0a90*/  SYNCS.EXCH.64 URZ, [UR6+0xa8], UR4 ;  /* 0x0000a80406ff75b2 */ /* 0x0004640008000100 */
[----:B--2---:R-:W-:Y:S01]  /*0aa0*/  NOP ;  /* 0x0000000000007918 */ /* 0x004fe20000000000 */
.L_x_12:
        /* <DEDUP_REMOVED lines=26> */
.L_x_13:
[----:B------:R-:W2:Y:S01]  /*0c50*/  SHFL.IDX PT, R2, R64, RZ, 0x1f ;  /* 0x00001fff40027589 */ /* 0x000ea200000e0000 */
[----:B------:R-:W-:Y:S01]  /*0c60*/  NOP ;  /* 0x0000000000007918 */ /* 0x000fe20000000000 */
[----:B--2---:R-:W-:-:S13]  /*0c70*/  ISETP.NE.AND P0, PT, R2, 0x3, PT ;  /* 0x000000030200780c */ /* 0x004fda0003f05270 */
[----:B------:R-:W-:Y:S05]  /*0c80*/  @P0 BRA `(.L_x_14) ;  /* 0x0000000000380947 */ /* 0x000fea0003800000 */
[----:B------:R-:W2:Y:S01]  /*0c90*/  S2UR UR5, SR_CgaCtaId ;  /* 0x00000000000579c3 */ /* 0x000ea20000008800 */
[----:B-1----:R-:W-:Y:S01]  /*0ca0*/  UMOV UR4, 0x400 ;  /* 0x0000040000047882 */ /* 0x002fe20000000000 */
[----:B------:R-:W-:Y:S01]  /*0cb0*/  UMOV UR6, 0x20 ;  /* 0x0000002000067882 */ /* 0x000fe20000000000 */
[----:B------:R-:W-:Y:S01]  /*0cc0*/  ELECT P0, URZ, PT ;  /* 0x0000000000ff782f */ /* 0x000fe20003800000 */
[----:B------:R-:W-:-:S04]  /*0cd0*/  UIADD3 UR6, UPT, UPT, -UR6, 0x100000, URZ ;  /* 0x0010000006067890 */ /* 0x000fc8000fffe1ff */
[----:B------:R-:W-:Y:S02]  /*0ce0*/  USHF.L.U32 UR7, UR6, 0xb, URZ ;  /* 0x0000000b06077899 */ /* 0x000fe400080006ff */
[----:B------:R-:W-:Y:S02]  /*0cf0*/  USHF.L.U32 UR6, UR6, 0x1, URZ ;  /* 0x0000000106067899 */ /* 0x000fe400080006ff */
[----:B--2---:R-:W-:Y:S01]  /*0d00*/  ULEA UR4, UR5, UR4, 0x18 ;  /* 0x0000000405047291 */ /* 0x004fe2000f8ec0ff */
[----:B------:R-:W1:Y:S11]  /*0d10*/  FENCE.VIEW.ASYNC.S ;  /* 0x00000000000073c6 */ /* 0x000e760000000000 */
[----:B-1----:R2:W1:Y:S01]  /*0d20*/  SYNCS.EXCH.64 URZ, [UR4+0xf0], UR6 ;  /* 0x0000f00604ff75b2 */ /* 0x0024620008000100 */
[----:B------:R2:W1:Y:S01]  /*0d30*/  SYNCS.EXCH.64 URZ, [UR4+0x100], UR6 ;  /* 0x0001000604ff75b2 */ /* 0x0004620008000100 */
[----:B------:R2:W1:Y:S01]  /*0d40*/  SYNCS.EXCH.64 URZ, [UR4+0xf8], UR6 ;  /* 0x0000f80604ff75b2 */ /* 0x0004620008000100 */
[----:B------:R2:W1:Y:S02]  /*0d50*/  SYNCS.EXCH.64 URZ, [UR4+0x108], UR6 ;  /* 0x0001080604ff75b2 */ /* 0x0004640008000100 */
[----:B--2---:R-:W-:Y:S01]  /*0d60*/  NOP ;  /* 0x0000000000007918 */ /* 0x004fe20000000000 */
.L_x_14:
[----:B-1----:R-:W1:Y:S01]  /*0d70*/  LDCU UR4, c[0x0][0x36c] ;  /* 0x00006d80ff0477ac */ /* 0x002e620008000800 */
[----:B------:R-:W-:Y:S01]  /*0d80*/  ISETP.NE.OR P3, PT, R0, 0x2, !P3 ;  /* 0x000000020000780c */ /* 0x000fe20005f65670 */
[----:B------:R-:W-:Y:S01]  /*0d90*/  NOP ;  /* 0x0000000000007918 */ /* 0x000fe20000000000 */
[----:B------:R-:W-:Y:S01]  /*0da0*/  LOP3.LUT R0, R75, 0x1f, RZ, 0xc0, !PT ;  /* 0x0000001f4b007812 */ /* 0x000fe200078ec0ff */
[----:B------:R-:W-:Y:S02]  /*0db0*/  UISETP.NE.AND UP4, UPT, UR17, URZ, UPT ;  /* 0x000000ff1100728c */ /* 0x000fe4000bf85270 */
[----:B-1----:R-:W-:-:S09]  /*0dc0*/  UISETP.EQ.U32.AND UP5, UPT, UR4, 0x1, UPT ;  /* 0x000000010400788c */ /* 0x002fd2000bfa2070 */
[----:B------:R-:W-:Y:S05]  /*0dd0*/  BRA.U !UP5, `(.L_x_15) ;  /* 0x000000010d087547 */ /* 0x000fea000b800000 */
[----:B---34-:R-:W-:Y:S01]  /*0de0*/  UCGABAR_ARV ;  /* 0x00000000000079c7 */ /* 0x018fe20008000000 */
[----:B------:R-:W-:Y:S05]  /*0df0*/  BRA `(.L_x_16) ;  /* 0x0000000000047947 */ /* 0x000fea0003800000 */
.L_x_15:
[----:B---34-:R-:W-:Y:S01]  /*0e00*/  NOP ;  /* 0x0000000000007918 */ /* 0x018fe20000000000 */
.L_x_16:
[----:B------:R-:W1:Y:S01]  /*0e10*/  S2UR UR8, SR_CTAID.X ;  /* 0x00000000000879c3 */ /* 0x000e620000002500 */
[----:B------:R-:W-:-:S05]  /*0e20*/  CS2R.32 R66, SR_CgaSize ;  /* 0x0000000000427805 */ /* 0x000fca0000008a00 */
[----:B------:R-:W-:-:S05]  /*0e30*/  IMAD R66, R66, -0xa0, RZ ;  /* 0xffffff6042427824 */ /* 0x000fca00078e02ff */
[----:B------:R-:W-:-:S14]  /*0e40*/  R2UR UR5, R66 ;  /* 0x00000000420572ca */ /* 0x000fdc00000e0000 */
[----:B------:R-:W2:Y:S01]  /*0e50*/  LDCU UR5, c[0x0][UR5+0x2b0] ;  /* 0x00005600050577ac */ /* 0x000ea20008000800 */
[----:B------:R-:W-:-:S05]  /*0e60*/  CS2R.32 R66, SR_CgaSize ;  /* 0x0000000000427805 */ /* 0x000fca0000008a00 */
[----:B------:R-:W-:-:S05]  /*0e70*/  IMAD R66, R66, -0xa0, RZ ;  /* 0xffffff6042427824 */ /* 0x000fca00078e02ff */
[----:B------:R-:W-:-:S14]  /*0e80*/  R2UR UR4, R66 ;  /* 0x00000000420472ca */ /* 0x000fdc00000e0000 */
[----:B------:R-:W3:Y:S01]  /*0e90*/  LDCU UR4, c[0x0][UR4+0x2b4] ;  /* 0x00005680040477ac */ /* 0x000ee20008000800 */
[----:B------:R-:W4:Y:S01]  /*0ea0*/  S2UR UR7, SR_CTAID.Y ;  /* 0x00000000000779c3 */ /* 0x000f220000002600 */
[----:B------:R-:W-:-:S05]  /*0eb0*/  CS2R.32 R66, SR_CgaSize ;  /* 0x0000000000427805 */ /* 0x000fca0000008a00 */
[----:B------:R-:W-:-:S05]  /*0ec0*/  IMAD R66, R66, -0xa0, RZ ;  /* 0xffffff6042427824 */ /* 0x000fca00078e02ff */
[----:B------:R-:W-:-:S14]  /*0ed0*/  R2UR UR9, R66 ;  /* 0x00000000420972ca */ /* 0x000fdc00000e0000 */
[----:B------:R-:W3:Y:S01]  /*0ee0*/  LDCU UR9, c[0x0][UR9+0x2a0] ;  /* 0x00005400090977ac */ /* 0x000ee20008000800 */
[----:B------:R-:W-:-:S05]  /*0ef0*/  CS2R.32 R66, SR_CgaSize ;  /* 0x0000000000427805 */ /* 0x000fca0000008a00 */
[----:B------:R-:W-:-:S05]  /*0f00*/  IMAD R66, R66, -0xa0, RZ ;  /* 0xffffff6042427824 */ /* 0x000fca00078e02ff */
[----:B------:R-:W-:-:S14]  /*0f10*/  R2UR UR10, R66 ;  /* 0x00000000420a72ca */ /* 0x000fdc00000e0000 */
[----:B------:R-:W3:Y:S01]  /*0f20*/  LDCU UR10, c[0x0][UR10+0x2a4] ;  /* 0x000054800a0a77ac */ /* 0x000ee20008000800 */
[----:B------:R-:W3:Y:S01]  /*0f30*/  S2UR UR11, SR_CgaCtaId ;  /* 0x00000000000b79c3 */ /* 0x000ee20000008800 */
[----:B------:R-:W3:Y:S01]  /*0f40*/  LDCU UR21, c[0x0][0xb24] ;  /* 0x00016480ff1577ac */ /* 0x000ee20008000800 */
[----:B------:R-:W3:Y:S01]  /*0f50*/  LDCU UR45, c[0x0][0xb24] ;  /* 0x00016480ff2d77ac */ /* 0x000ee20008000800 */
[----:B-1----:R-:W-:-:S05]  /*0f60*/  I2FP.F32.U32 R3, UR8 ;  /* 0x0000000800037c45 */ /* 0x002fca0008201000 */
[----:B------:R-:W1:Y:S01]  /*0f70*/  S2UR UR36, SR_CTAID.Z ;  /* 0x00000000002479c3 */ /* 0x000e620000002700 */
[----:B------:R-:W1:Y:S01]  /*0f80*/  LDCU UR27, c[0x0][0xb30] ;  /* 0x00016600ff1b77ac */ /* 0x000e620008000800 */
[----:B--2---:R-:W-:Y:S01]  /*0f90*/  FMUL R3, R3, UR5 ;  /* 0x0000000503037c20 */ /* 0x004fe20008400000 */
[----:B------:R-:W-:Y:S01]  /*0fa0*/  UMOV UR16, UR8 ;  /* 0x0000000800107c82 */ /* 0x000fe20008000000 */
[----:B----4-:R-:W-:Y:S01]  /*0fb0*/  I2FP.F32.U32 R2, UR7 ;  /* 0x0000000700027c45 */ /* 0x010fe20008201000 */
[----:B------:R-:W-:-:S03]  /*0fc0*/  UMOV UR20, UR7 ;  /* 0x0000000700147c82 */ /* 0x000fc60008000000 */
[----:B------:R-:W2:Y:S01]  /*0fd0*/  F2I.U32.TRUNC.NTZ R3, R3 ;  /* 0x0000000300037305 */ /* 0x000ea2000020f000 */
[----:B---3--:R-:W-:Y:S01]  /*0fe0*/  UISETP.GE.AND UP2, UPT, UR21, 0x1, UPT ;  /* 0x000000011500788c */ /* 0x008fe2000bf46270 */
[----:B------:R-:W-:Y:S01]  /*0ff0*/  FMUL R2, R2, UR4 ;  /* 0x0000000402027c20 */ /* 0x000fe20008400000 */
[----:B------:R-:W-:-:S05]  /*1000*/  USHF.L.U32 UR28, UR11, 0x8, URZ ;  /* 0x000000080b1c7899 */ /* 0x000fca00080006ff */
[----:B------:R-:W3:Y:S01]  /*1010*/  F2I.U32.TRUNC.NTZ R2, R2 ;  /* 0x0000000200027305 */ /* 0x000ee2000020f000 */
[----:B--2---:R-:W-:Y:S02]  /*1020*/  R2UR UR4, R3 ;  /* 0x00000000030472ca */ /* 0x004fe400000e0000 */
[----:B---3--:R-:W-:Y:S02]  /*1030*/  R2UR UR6, R2 ;  /* 0x00000000020672ca */ /* 0x008fe400000e0000 */
[----:B------:R-:W-:-:S09]  /*1040*/  PRMT R2, RZ, 0x7610, R2 ;  /* 0x00007610ff027816 */ /* 0x000fd20000000002 */
[----:B------:R-:W-:-:S04]  /*1050*/  UIADD3 UR5, UPT, UPT, -UR4, URZ, URZ ;  /* 0x000000ff04057290 */ /* 0x000fc8000fffe1ff */
[----:B------:R-:W-:Y:S02]  /*1060*/  UIMAD UR5, UR9, UR5, UR8 ;  /* 0x00000005090572a4 */ /* 0x000fe4000f8e0208 */
[----:B------:R-:W-:-:S04]  /*1070*/  UIADD3 UR4, UPT, UPT, -UR6, URZ, URZ ;  /* 0x000000ff06047290 */ /* 0x000fc8000fffe1ff */
[----:B------:R-:W-:Y:S01]  /*1080*/  IMAD.U32 R66, RZ, RZ, UR5 ;  /* 0x00000005ff427e24 */ /* 0x000fe2000f8e00ff */
[----:B------:R-:W-:-:S06]  /*1090*/  UIMAD UR4, UR10, UR4, UR7 ;  /* 0x000000040a0472a4 */ /* 0x000fcc000f8e0207 */
[----:B------:R-:W-:Y:S01]  /*10a0*/  IMAD.U32 R65, RZ, RZ, UR4 ;  /* 0x00000004ff417e24 */ /* 0x000fe2000f8e00ff */
[----:B-1----:R-:W-:Y:S06]  /*10b0*/  BRA.U UP4, `(.L_x_17) ;  /* 0x0000000104807547 */ /* 0x002fec000b800000 */
[----:B------:R-:W-:Y:S02]  /*10c0*/  R2UR UR9, R65 ;  /* 0x00000000410972ca */ /* 0x000fe400000e0000 */
[----:B------:R-:W-:-:S11]  /*10d0*/  R2UR UR8, R66 ;  /* 0x00000000420872ca */ /* 0x000fd600000e0000 */
[----:B------:R-:W-:Y:S02]  /*10e0*/  UISETP.NE.AND UP0, UPT, UR9, 0x1, UPT ;  /* 0x000000010900788c */ /* 0x000fe4000bf05270 */
[----:B------:R-:W-:Y:S02]  /*10f0*/  UISETP.NE.AND UP1, UPT, UR9, 0x2, UPT ;  /* 0x000000020900788c */ /* 0x000fe4000bf25270 */
[----:B------:R-:W-:Y:S02]  /*1100*/  USEL UR5, URZ, 0x2, UP0 ;  /* 0x00000002ff057887 */ /* 0x000fe40008000000 */
[----:B------:R-:W-:Y:S02]  /*1110*/  UISETP.NE.AND UP0, UPT, UR9, 0x3, UPT ;  /* 0x000000030900788c */ /* 0x000fe4000bf05270 */
[----:B------:R-:W-:Y:S02]  /*1120*/  USEL UR4, URZ, 0x4, UP1 ;  /* 0x00000004ff047887 */ /* 0x000fe40008800000 */
[----:B------:R-:W-:-:S02]  /*1130*/  UISETP.NE.AND UP1, UPT, UR9, 0x4, UPT ;  /* 0x000000040900788c */ /* 0x000fc4000bf25270 */
[----:B------:R-:W-:Y:S02]  /*1140*/  USEL UR7, URZ, 0x8, UP0 ;  /* 0x00000008ff077887 */ /* 0x000fe40008000000 */
[----:B------:R-:W-:Y:S02]  /*1150*/  UISETP.NE.AND UP0, UPT, UR9, 0x5, UPT ;  /* 0x000000050900788c */ /* 0x000fe4000bf05270 */
[----:B------:R-:W-:Y:S02]  /*1160*/  USEL UR6, URZ, 0x10, UP1 ;  /* 0x00000010ff067887 */ /* 0x000fe40008800000 */
[----:B------:R-:W-:Y:S02]  /*1170*/  UISETP.NE.AND UP1, UPT, UR9, 0x6, UPT ;  /* 0x000000060900788c */ /* 0x000fe4000bf25270 */
[----:B------:R-:W-:Y:S02]  /*1180*/  USEL UR11, URZ, 0x20, UP0 ;  /* 0x00000020ff0b7887 */ /* 0x000fe40008000000 */
[----:B------:R-:W-:-:S02]  /*1190*/  UISETP.NE.AND UP0, UPT, UR9, 0x7, UPT ;  /* 0x000000070900788c */ /* 0x000fc4000bf05270 */
[----:B------:R-:W-:Y:S02]  /*11a0*/  USEL UR12, URZ, 0x40, UP1 ;  /* 0x00000040ff0c7887 */ /* 0x000fe40008800000 */
[----:B------:R-:W-:Y:S02]  /*11b0*/  UISETP.NE.AND UP1, UPT, UR9, URZ, UPT ;  /* 0x000000ff0900728c */ /* 0x000fe4000bf25270 */
[----:B------:R-:W-:Y:S02]  /*11c0*/  USEL UR13, URZ, 0x80, UP0 ;  /* 0x00000080ff0d7887 */ /* 0x000fe40008000000 */
[----:B------:R-:W-:Y:S02]  /*11d0*/  UISETP.NE.AND UP0, UPT, UR8, URZ, UPT ;  /* 0x000000ff0800728c */ /* 0x000fe4000bf05270 */
[----:B------:R-:W-:Y:S02]  /*11e0*/  UISETP.EQ.OR UP1, UPT, UR8, URZ, !UP1 ;  /* 0x000000ff0800728c */ /* 0x000fe4000cf22670 */
[----:B------:R-:W-:-:S02]  /*11f0*/  USEL UR9, UR5, 0x2, UP0 ;  /* 0x0000000205097887 */ /* 0x000fc40008000000 */
[----:B------:R-:W-:Y:S02]  /*1200*/  USEL UR4, UR4, 0x4, UP0 ;  /* 0x0000000404047887 */ /* 0x000fe40008000000 */
[----:B------:R-:W-:Y:S02]  /*1210*/  USEL UR5, URZ, 0x1, !UP1 ;  /* 0x00000001ff057887 */ /* 0x000fe4000c800000 */
[----:B------:R-:W-:Y:S02]  /*1220*/  USEL UR10, UR7, 0x8, UP0 ;  /* 0x00000008070a7887 */ /* 0x000fe40008000000 */
[----:B------:R-:W-:Y:S02]  /*1230*/  USEL UR8, UR6, 0x10, UP0 ;  /* 0x0000001006087887 */ /* 0x000fe40008000000 */
[----:B------:R-:W-:Y:S02]  /*1240*/  UIADD3 UR4, UPT, UPT, UR4, UR9, UR5 ;  /* 0x0000000904047290 */ /* 0x000fe4000fffe005 */
[----:B------:R-:W-:-:S02]  /*1250*/  USEL UR7, UR11, 0x20, UP0 ;  /* 0x000000200b077887 */ /* 0x000fc40008000000 */
[----:B------:R-:W-:Y:S02]  /*1260*/  USEL UR6, UR12, 0x40, UP0 ;  /* 0x000000400c067887 */ /* 0x000fe40008000000 */
[----:B------:R-:W-:Y:S02]  /*1270*/  UIADD3 UR4, UPT, UPT, UR8, UR10, UR4 ;  /* 0x0000000a08047290 */ /* 0x000fe4000fffe004 */
[----:B------:R-:W-:Y:S02]  /*1280*/  USEL UR5, UR13, 0x80, UP0 ;  /* 0x000000800d057887 */ /* 0x000fe40008000000 */
[----:B------:R-:W-:-:S04]  /*1290*/  UIADD3 UR4, UPT, UPT, UR6, UR7, UR4 ;  /* 0x0000000706047290 */ /* 0x000fc8000fffe004 */
[----:B------:R-:W-:-:S06]  /*12a0*/  UIADD3 UR4, UPT, UPT, UR4, UR5, URZ ;  /* 0x0000000504047290 */ /* 0x000fcc000fffe0ff */
[----:B------:R-:W-:Y:S02]  /*12b0*/  IMAD.U32 R2, RZ, RZ, UR4 ;  /* 0x00000004ff027e24 */ /* 0x000fe4000f8e00ff */
.L_x_17:
[----:B------:R-:W-:Y:S05]  /*12c0*/  BRA.U !UP2, `(.L_x_18) ;  /* 0x000000010ad47547 */ /* 0x000fea000b800000 */
[----:B------:R-:W1:Y:S01]  /*12d0*/  LDCU.128 UR12, c[0x0][0xb10] ;  /* 0x00016200ff0c77ac */ /* 0x000e620008000c00 */
[----:B------:R-:W2:Y:S01]  /*12e0*/  LDCU UR6, c[0x0][0x370] ;  /* 0x00006e00ff0677ac */ /* 0x000ea20008000800 */
[----:B------:R-:W3:Y:S01]  /*12f0*/  LDCU UR5, c[0x0][0x374] ;  /* 0x00006e80ff0577ac */ /* 0x000ee20008000800 */
[----:B------:R-:W4:Y:S01]  /*1300*/  LDCU UR26, c[0x0][0xb0c] ;  /* 0x00016180ff1a77ac */ /* 0x000f220008000800 */
[----:B------:R-:W4:Y:S01]  /*1310*/  LDCU UR4, c[0x0][0xb20] ;  /* 0x00016400ff0477ac */ /* 0x000f220008000800 */
[----:B------:R-:W4:Y:S01]  /*1320*/  LDCU.64 UR8, c[0x0][0xb28] ;  /* 0x00016500ff0877ac */ /* 0x000f220008000a00 */
[----:B-1----:R-:W-:Y:S02]  /*1330*/  UISETP.NE.AND UP0, UPT, UR14, 0x1, UPT ;  /* 0x000000010e00788c */ /* 0x002fe4000bf05270 */
[----:B---3--:R-:W-:Y:S02]  /*1340*/  UIMAD.WIDE.U32 UR10, UR5, UR15, URZ ;  /* 0x0000000f050a72a5 */ /* 0x008fe4000f8e00ff */
[----:B--2---:R-:W-:-:S02]  /*1350*/  UIMAD.WIDE.U32 UR22, UR6, UR12, URZ ;  /* 0x0000000c061672a5 */ /* 0x004fc4000f8e00ff */
[----:B----4-:R-:W-:Y:S02]  /*1360*/  UISETP.NE.AND UP1, UPT, UR26, 0x1, UPT ;  /* 0x000000011a00788c */ /* 0x010fe4000bf25270 */
[----:B------:R-:W-:Y:S01]  /*1370*/  UISETP.NE.AND UP2, UPT, UR21, 0x1, UPT ;  /* 0x000000011500788c */ /* 0x000fe2000bf45270 */
[----:B------:R-:W-:Y:S02]  /*1380*/  UMOV UR10, UR11 ;  /* 0x0000000b000a7c82 */ /* 0x000fe40008000000 */
[----:B------:R-:W-:Y:S01]  /*1390*/  UMOV UR22, UR23 ;  /* 0x0000001700167c82 */ /* 0x000fe20008000000 */
[----:B------:R-:W-:Y:S02]  /*13a0*/  @UP0 USHF.R.U32.HI UR5, URZ, UR4, UR10 ;  /* 0x00000004ff050299 */ /* 0x000fe4000801160a */
[----:B------:R-:W-:Y:S02]  /*13b0*/  UIMAD.WIDE.U32 UR24, UR20, UR15, URZ ;  /* 0x0000000f141872a5 */ /* 0x000fe4000f8e00ff */
[----:B------:R-:W-:-:S02]  /*13c0*/  UIMAD.WIDE.U32 UR10, UR5, UR8, URZ ;  /* 0x00000008050a72a5 */ /* 0x000fc4000f8e00ff */
[----:B------:R-:W-:Y:S02]  /*13d0*/  @UP1 USHF.R.U32.HI UR6, URZ, UR13, UR22 ;  /* 0x0000000dff061299 */ /* 0x000fe40008011616 */
[----:B------:R-:W-:Y:S02]  /*13e0*/  UIMAD.WIDE.U32 UR18, UR16, UR12, URZ ;  /* 0x0000000c101272a5 */ /* 0x000fe4000f8e00ff */
[----:B------:R-:W-:Y:S01]  /*13f0*/  UIMAD.WIDE.U32 UR22, UR6, UR8, URZ ;  /* 0x00000008061672a5 */ /* 0x000fe2000f8e00ff */
[----:B------:R-:W-:Y:S01]  /*1400*/  UMOV UR24, UR25 ;  /* 0x0000001900187c82 */ /* 0x000fe20008000000 */
[----:B------:R-:W-:Y:S01]  /*1410*/  UMOV UR10, UR11 ;  /* 0x0000000b000a7c82 */ /* 0x000fe20008000000 */
[----:B------:R-:W-:Y:S02]  /*1420*/  USHF.R.U32.HI UR24, URZ, UR4, UR24 ;  /* 0x00000004ff187299 */ /* 0x000fe40008011618 */
[----:B------:R-:W-:Y:S02]  /*1430*/  @UP2 USHF.R.U32.HI UR5, URZ, UR9, UR10 ;  /* 0x00000009ff052299 */ /* 0x000fe4000801160a */
[----:B------:R-:W-:Y:S01]  /*1440*/  UMOV UR7, UR23 ;  /* 0x0000001700077c82 */ /* 0x000fe20008000000 */
[----:B------:R-:W-:Y:S01]  /*1450*/  UMOV UR18, UR19 ;  /* 0x0000001300127c82 */ /* 0x000fe20008000000 */
[----:B------:R-:W-:-:S02]  /*1460*/  @UP2 USHF.R.U32.HI UR6, URZ, UR9, UR7 ;  /* 0x00000009ff062299 */ /* 0x000fc40008011607 */
[----:B------:R-:W-:Y:S02]  /*1470*/  USHF.R.U32.HI UR18, URZ, UR13, UR18 ;  /* 0x0000000dff127299 */ /* 0x000fe40008011612 */
[----:B------:R-:W-:Y:S02]  /*1480*/  USEL UR4, UR20, UR24, !UP0 ;  /* 0x0000001814047287 */ /* 0x000fe4000c000000 */
[----:B------:R-:W-:Y:S02]  /*1490*/  UIMAD UR7, UR5, UR21, URZ ;  /* 0x00000015050772a4 */ /* 0x000fe4000f8e02ff */
[----:B------:R-:W-:Y:S02]  /*14a0*/  USEL UR5, UR16, UR18, !UP1 ;  /* 0x0000001210057287 */ /* 0x000fe4000c800000 */
[----:B------:R-:W-:Y:S02]  /*14b0*/  UIMAD UR12, UR6, UR21, URZ ;  /* 0x00000015060c72a4 */ /* 0x000fe4000f8e02ff */
[----:B------:R-:W-:-:S02]  /*14c0*/  UISETP.GE.AND UP0, UPT, UR4, UR7, UPT ;  /* 0x000000070400728c */ /* 0x000fc4000bf06270 */
[----:B------:R-:W-:Y:S02]  /*14d0*/  UIMAD.WIDE.U32 UR10, UR4, UR8, URZ ;  /* 0x00000008040a72a5 */ /* 0x000fe4000f8e00ff */
[----:B------:R-:W-:Y:S02]  /*14e0*/  UISETP.GE.OR UP0, UPT, UR5, UR12, UP0 ;  /* 0x0000000c0500728c */ /* 0x000fe40008706670 */
[----:B------:R-:W-:Y:S02]  /*14f0*/  UIMAD.WIDE.U32 UR12, UR5, UR8, URZ ;  /* 0x00000008050c72a5 */ /* 0x000fe4000f8e00ff */
[----:B------:R-:W-:Y:S01]  /*1500*/  UIADD3 UR10, UPT, UPT, -UR4, URZ, URZ ;  /* 0x000000ff040a7290 */ /* 0x000fe2000fffe1ff */
[----:B------:R-:W-:Y:S01]  /*1510*/  UMOV UR8, UR11 ;  /* 0x0000000b00087c82 */ /* 0x000fe20008000000 */
[----:B------:R-:W-:Y:S02]  /*1520*/  UIADD3 UR11, UPT, UPT, -UR5, URZ, URZ ;  /* 0x000000ff050b7290 */ /* 0x000fe4000fffe1ff */
[----:B------:R-:W-:-:S03]  /*1530*/  USHF.R.U32.HI UR8, URZ, UR9, UR8 ;  /* 0x00000009ff087299 */ /* 0x000fc60008011608 */
[----:B------:R-:W-:Y:S01]  /*1540*/  @!UP0 UMOV UR7, UR13 ;  /* 0x0000000d00078c82 */ /* 0x000fe20008000000 */
[----:B------:R-:W-:Y:S02]  /*1550*/  UIMAD UR20, UR14, UR10, UR20 ;  /* 0x0000000a0e1472a4 */ /* 0x000fe4000f8e0214 */
[----:B------:R-:W-:Y:S02]  /*1560*/  USEL UR8, UR4, UR8, !UP2 ;  /* 0x0000000804087287 */ /* 0x000fe4000d000000 */
[----:B------:R-:W-:Y:S02]  /*1570*/  @!UP0 USHF.R.U32.HI UR7, URZ, UR9, UR7 ;  /* 0x00000009ff078299 */ /* 0x000fe40008011607 */
[----:B------:R-:W-:Y:S02]  /*1580*/  UIADD3 UR9, UPT, UPT, -UR8, URZ, URZ ;  /* 0x000000ff08097290 */ /* 0x000fe4000fffe1ff */
[----:B------:R-:W-:Y:S02]  /*1590*/  @!UP0 USEL UR7, UR5, UR7, !UP2 ;  /* 0x0000000705078287 */ /* 0x000fe4000d000000 */
[----:B------:R-:W-:-:S02]  /*15a0*/  UIMAD UR9, UR21, UR9, UR4 ;  /* 0x00000009150972a4 */ /* 0x000fc4000f8e0204 */
[----:B------:R-:W-:Y:S02]  /*15b0*/  @!UP0 UIADD3 UR8, UPT, UPT, UR8, -UR7, URZ ;  /* 0x8000000708088290 */ /* 0x000fe4000fffe0ff */
[----:B------:R-:W-:Y:S02]  /*15c0*/  @!UP0 UIMAD UR6, UR9, UR6, UR7 ;  /* 0x00000006090682a4 */ /* 0x000fe4000f8e0207 */
[----:B------:R-:W-:Y:S02]  /*15d0*/  @!UP0 UIMAD UR4, UR8, UR21, UR5 ;  /* 0x00000015080482a4 */ /* 0x000fe4000f8e0205 */
[----:B------:R-:W-:Y:S02]  /*15e0*/  UIMAD UR16, UR26, UR11, UR16 ;  /* 0x0000000b1a1072a4 */ /* 0x000fe4000f8e0210 */
[----:B------:R-:W-:Y:S01]  /*15f0*/  UIMAD UR20, UR4, UR14, UR20 ;  /* 0x0000000e041472a4 */ /* 0x000fe2000f8e0214 */
[----:B------:R-:W-:Y:S02]  /*1600*/  @!UP0 UMOV UR5, UR6 ;  /* 0x0000000600058c82 */ /* 0x000fe40008000000 */
[----:B------:R-:W-:-:S12]  /*1610*/  UIMAD UR16, UR5, UR26, UR16 ;  /* 0x0000001a051072a4 */ /* 0x000fd8000f8e0210 */
.L_x_18:
[----:B------:R-:W-:Y:S02]  /*1620*/  UISETP.NE.AND UP0, UPT, UR27, 0x1, UPT ;  /* 0x000000011b00788c */ /* 0x000fe4000bf05270 */
[----:B------:R-:W-:Y:S02]  /*1630*/  UISETP.NE.AND UP1, UPT, UR17, 0x2, UPT ;  /* 0x000000021100788c */ /* 0x000fe4000bf25270 */
[----:B------:R-:W-:-:S05]  /*1640*/  ULOP3.LUT UR28, UR28, 0x700, URZ, 0xc0, !UPT ;  /* 0x000007001c1c7892 */ /* 0x000fca000f8ec0ff */
[----:B------:R-:W-:Y:S07]  /*1650*/  BRA.U UP0, `(.L_x_19) ;  /* 0x0000000100447547 */ /* 0x000fee000b800000 */
[----:B------:R-:W1:Y:S01]  /*1660*/  LDCU.128 UR8, c[0x0][0xb10] ;  /* 0x00016200ff0877ac */ /* 0x000e620008000c00 */
[----:B------:R-:W2:Y:S01]  /*1670*/  LDCU UR12, c[0x0][0xb0c] ;  /* 0x00016180ff0c77ac */ /* 0x000ea20008000800 */
[----:B------:R-:W3:Y:S01]  /*1680*/  LDCU UR13, c[0x0][0xb20] ;  /* 0x00016400ff0d77ac */ /* 0x000ee20008000800 */
[----:B-1----:R-:W-:Y:S02]  /*1690*/  UIMAD.WIDE.U32 UR6, UR16, UR8, URZ ;  /* 0x00000008100672a5 */ /* 0x002fe4000f8e00ff */
[----:B------:R-:W-:Y:S02]  /*16a0*/  UIMAD.WIDE.U32 UR4, UR20, UR11, URZ ;  /* 0x0000000b140472a5 */ /* 0x000fe4000f8e00ff */
[----:B--2---:R-:W-:Y:S02]  /*16b0*/  UISETP.NE.AND UP2, UPT, UR12, 0x1, UPT ;  /* 0x000000010c00788c */ /* 0x004fe4000bf45270 */
[----:B------:R-:W-:Y:S01]  /*16c0*/  UISETP.NE.AND UP0, UPT, UR10, 0x1, UPT ;  /* 0x000000010a00788c */ /* 0x000fe2000bf05270 */
[----:B------:R-:W-:-:S02]  /*16d0*/  UMOV UR6, UR7 ;  /* 0x0000000700067c82 */ /* 0x000fc40008000000 */
[----:B------:R-:W-:Y:S01]  /*16e0*/  UMOV UR4, UR5 ;  /* 0x0000000500047c82 */ /* 0x000fe20008000000 */
[----:B------:R-:W-:Y:S02]  /*16f0*/  USHF.R.U32.HI UR6, URZ, UR9, UR6 ;  /* 0x00000009ff067299 */ /* 0x000fe40008011606 */
[----:B---3--:R-:W-:Y:S02]  /*1700*/  USHF.R.U32.HI UR4, URZ, UR13, UR4 ;  /* 0x0000000dff047299 */ /* 0x008fe40008011604 */
[----:B------:R-:W-:Y:S02]  /*1710*/  USEL UR5, UR16, UR6, !UP2 ;  /* 0x0000000610057287 */ /* 0x000fe4000d000000 */
[----:B------:R-:W-:-:S04]  /*1720*/  USEL UR4, UR20, UR4, !UP0 ;  /* 0x0000000414047287 */ /* 0x000fc8000c000000 */
[----:B------:R-:W-:Y:S02]  /*1730*/  UIADD3 UR6, UPT, UPT, UR5, -UR4, URZ ;  /* 0x8000000405067290 */ /* 0x000fe4000fffe0ff */
[----:B------:R-:W-:Y:S02]  /*1740*/  UIADD3 UR4, UPT, UPT, -UR5, UR4, URZ ;  /* 0x0000000405047290 */ /* 0x000fe4000fffe1ff */
[----:B------:R-:W-:Y:S02]  /*1750*/  UIMAD UR20, UR6, UR10, UR20 ;  /* 0x0000000a061472a4 */ /* 0x000fe4000f8e0214 */
[----:B------:R-:W-:-:S12]  /*1760*/  UIMAD UR16, UR4, UR12, UR16 ;  /* 0x0000000c041072a4 */ /* 0x000fd8000f8e0210 */
.L_x_19:
[----:B------:R-:W-:Y:S05]  /*1770*/  BRA.U !UP5, `(.L_x_20) ;  /* 0x000000010d0c7547 */ /* 0x000fea000b800000 */
[----:B------:R-:W-:Y:S01]  /*1780*/  UCGABAR_WAIT ;  /* 0x0000000000007dc7 */ /* 0x000fe20008000000 */
[----:B------:R-:W-:Y:S01]  /*1790*/  CCTL.IVALL ;  /* 0x00000000ff00798f */ /* 0x000fe20002000000 */
[----:B------:R-:W-:Y:S05]  /*17a0*/  BRA `(.L_x_21) ;  /* 0x0000000000047947 */ /* 0x000fea0003800000 */
.L_x_20:
[----:B------:R-:W-:Y:S06]  /*17b0*/  BAR.SYNC.DEFER_BLOCKING 0x0 ;  /* 0x0000000000007b1d */ /* 0x000fec0000010000 */
.L_x_21:
[----:B------:R-:W-:Y:S05]  /*17c0*/  BRA.U UP1, `(.L_x_22) ;  /* 0x0000001101c47547 */ /* 0x000fea000b800000 */
[----:B------:R-:W1:Y:S01]  /*17d0*/  LDCU UR6, c[0x0][0x38c] ;  /* 0x00007180ff0677ac */ /* 0x000e620008000800 */
[----:B------:R-:W2:Y:S01]  /*17e0*/  S2UR UR8, SR_CgaCtaId ;  /* 0x00000000000879c3 */ /* 0x000ea20000008800 */
[----:B------:R-:W-:Y:S01]  /*17f0*/  PLOP3.LUT P1, PT, PT, PT, UP3, 0x80, 0x8 ;  /* 0x000000000008781c */ /* 0x000fe20003f2f038 */
[----:B------:R-:W-:Y:S01]  /*1800*/  IMAD.MOV.U32 R12, RZ, RZ, 0x1 ;  /* 0x00000001ff0c7424 */ /* 0x000fe200078e00ff */
[----:B------:R-:W-:Y:S01]  /*1810*/  UMOV UR7, 0x400 ;  /* 0x0000040000077882 */ /* 0x000fe20000000000 */
[----:B------:R-:W-:Y:S01]  /*1820*/  UISETP.NE.AND UP1, UPT, UR17, URZ, UPT ;  /* 0x000000ff1100728c */ /* 0x000fe2000bf25270 */
[----:B------:R-:W-:Y:S02]  /*1830*/  ISETP.EQ.OR P2, PT, R0, RZ, P3 ;  /* 0x000000ff0000720c */ /* 0x000fe40001f42670 */
[----:B------:R-:W-:Y:S02]  /*1840*/  CS2R R10, SRZ ;  /* 0x00000000000a7805 */ /* 0x000fe4000001ff00 */
[----:B------:R-:W-:Y:S01]  /*1850*/  PLOP3.LUT P1, PT, P1, PT, PT, 0x8, 0x80 ;  /* 0x000000000080781c */ /* 0x000fe20000f2e170 */
[----:B------:R-:W-:Y:S01]  /*1860*/  IMAD.MOV.U32 R9, RZ, RZ, RZ ;  /* 0x000000ffff097224 */ /* 0x000fe200078e00ff */
[----:B------:R-:W3:Y:S01]  /*1870*/  LDCU UR40, c[0x0][0x370] ;  /* 0x00006e00ff2877ac */ /* 0x000ee20008000800 */
[----:B------:R-:W-:Y:S01]  /*1880*/  IMAD.MOV.U32 R8, RZ, RZ, 0x1 ;  /* 0x00000001ff087424 */ /* 0x000fe200078e00ff */
[----:B------:R-:W4:Y:S01]  /*1890*/  LDCU.64 UR26, c[0x0][0x348] ;  /* 0x00006900ff1a77ac */ /* 0x000f220008000a00 */
[----:B-1----:R-:W-:-:S02]  /*18a0*/  UIADD3 UR5, UPT, UPT, UR6, 0x1f, URZ ;  /* 0x0000001f06057890 */ /* 0x002fc4000fffe0ff */
[----:B------:R-:W-:Y:S02]  /*18b0*/  USHF.R.U32.HI UR44, URZ, 0x5, UR28 ;  /* 0x00000005ff2c7899 */ /* 0x000fe4000801161c */
[----:B------:R-:W-:Y:S02]  /*18c0*/  USHF.R.S32.HI UR4, URZ, 0x1f, UR5 ;  /* 0x0000001fff047899 */ /* 0x000fe40008011405 */
[----:B------:R-:W-:Y:S02]  /*18d0*/  UIADD3 UR46, UPT, UPT, UR6, 0x3e, URZ ;  /* 0x0000003e062e7890 */ /* 0x000fe4000fffe0ff */
[----:B------:R-:W-:Y:S02]  /*18e0*/  ULEA.HI UR4, UR4, UR5, URZ, 0x5 ;  /* 0x0000000504047291 */ /* 0x000fe4000f8f28ff */
[----:B------:R-:W-:Y:S02]  /*18f0*/  UIADD3 UR5, UPT, UPT, UR6, -0x1, URZ ;  /* 0xffffffff06057890 */ /* 0x000fe4000fffe0ff */
[----:B------:R-:W-:-:S02]  /*1900*/  USHF.R.S32.HI UR42, URZ, 0x5, UR4 ;  /* 0x00000005ff2a7899 */ /* 0x000fc40008011404 */
[----:B------:R-:W-:Y:S02]  /*1910*/  UISETP.GE.U32.AND UP2, UPT, UR5, -0x3f, UPT ;  /* 0xffffffc10500788c */ /* 0x000fe4000bf46070 */
[----:B------:R-:W-:Y:S02]  /*1920*/  UISETP.LT.U32.AND UP0, UPT, UR42, 0x4, UPT ;  /* 0x000000042a00788c */ /* 0x000fe4000bf01070 */
[----:B--2---:R-:W-:Y:S02]  /*1930*/  ULEA UR7, UR8, UR7, 0x18 ;  /* 0x0000000708077291 */ /* 0x004fe4000f8ec0ff */
[----:B------:R-:W-:Y:S02]  /*1940*/  USEL UR41, UR42, 0x4, UP0 ;  /* 0x000000042a297887 */ /* 0x000fe40008000000 */
[----:B------:R-:W-:Y:S02]  /*1950*/  ULEA UR29, UR28, UR7, 0x2 ;  /* 0x000000071c1d7291 */ /* 0x000fe4000f8e10ff */
[----:B------:R-:W-:-:S02]  /*1960*/  UIADD3 UR21, UPT, UPT, UR41, -0x1, URZ ;  /* 0xffffffff29157890 */ /* 0x000fc4000fffe0ff */
[----:B------:R-:W-:Y:S01]  /*1970*/  @UP2 UIADD3 UR21, UPT, UPT, UR41, URZ, URZ ;  /* 0x000000ff29152290 */ /* 0x000fe2000fffe0ff */
[----:B------:R-:W1:Y:S01]  /*1980*/  LDCU UR39, c[0x0][0x374] ;  /* 0x00006e80ff2777ac */ /* 0x000e620008000800 */
[----:B------:R-:W-:Y:S02]  /*1990*/  USEL UR24, UR53, 0x2, UP1 ;  /* 0x0000000235187887 */ /* 0x000fe40008800000 */
[----:B------:R-:W-:Y:S02]  /*19a0*/  UIADD3 UR29, UPT, UPT, UR29, 0x8800, URZ ;  /* 0x000088001d1d7890 */ /* 0x000fe4000fffe0ff */
[----:B------:R-:W-:Y:S02]  /*19b0*/  UIADD3 UR43, UPT, UPT, UR42, -UR41, URZ ;  /* 0x800000292a2b7290 */ /* 0x000fe4000fffe0ff */
[----:B------:R-:W-:Y:S01]  /*19c0*/  UIADD3 UR21, UPT, UPT, UR21, 0x1, URZ ;  /* 0x0000000115157890 */ /* 0x000fe2000fffe0ff */
[----:B---34-:R-:W-:-:S11]  /*19d0*/  UMOV UR5, URZ ;  /* 0x000000ff00057c82 */ /* 0x018fd60008000000 */
.L_x_42:
[----:B------:R-:W2:Y:S02]  /*19e0*/  S2UR UR4, SR_CgaCtaId ;  /* 0x00000000000479c3 */ /* 0x000ea40000008800 */
[----:B--2---:R-:W-:-:S09]  /*19f0*/  UISETP.NE.AND UP0, UPT, UR4, URZ, UPT ;  /* 0x000000ff0400728c */ /* 0x004fd2000bf05270 */
[----:B-1----:R-:W-:Y:S05]  /*1a00*/  BRA.U UP0, `(.L_x_23) ;  /* 0x0000000100287547 */ /* 0x002fea000b800000 */
[----:B------:R-:W-:Y:S02]  /*1a10*/  LEA R0, R9, UR7, 0x3 ;  /* 0x0000000709007c11 */ /* 0x000fe4000f8e18ff */
[----:B------:R-:W-:-:S04]  /*1a20*/  SHF.L.U32 R3, R8, 0x1f, RZ ;  /* 0x0000001f08037819 */ /* 0x000fc800000006ff */
[----:B------:R-:W2:Y:S02]  /*1a30*/  SYNCS.PHASECHK.TRANS64.TRYWAIT P0, [R0+URZ+0x100], R3 ;  /* 0x00010003000075a7 */ /* 0x000ea400080011ff */
[----:B--2---:R-:W-:Y:S05]  /*1a40*/  @!P0 BRA `(.L_x_24) ;  /* 0x0000009c00788947 */ /* 0x004fea0003800000 */
.L_x_174:
[----:B------:R3:W-:Y:S01]  /*1a50*/  SYNCS.ARRIVE.TRANS64.A1T0 RZ, [R0+URZ+0xf0], RZ ;  /* 0x0000f0ff00ff79a7 */ /* 0x0007e200081000ff */
[----:B------:R-:W-:-:S05]  /*1a60*/  VIADD R9, R9, 0x1 ;  /* 0x0000000109097836 */ /* 0x000fca0000000000 */
[----:B------:R-:W-:-:S04]  /*1a70*/  ISETP.NE.AND P0, PT, R9, 0x2, PT ;  /* 0x000000020900780c */ /* 0x000fc80003f05270 */
[----:B--2---:R-:W-:Y:S02]  /*1a80*/  SEL R3, RZ, 0x1, P0 ;  /* 0x00000001ff037807 */ /* 0x004fe40000000000 */
[----:B------:R-:W-:Y:S02]  /*1a90*/  SEL R9, R9, RZ, P0 ;  /* 0x000000ff09097207 */ /* 0x000fe40000000000 */
[----:B------:R-:W-:-:S07]  /*1aa0*/  LOP3.LUT R8, R8, R3, RZ, 0x3c, !PT ;  /* 0x0000000308087212 */ /* 0x000fce00078e3cff */
.L_x_23:
[----:B------:R-:W-:Y:S01]  /*1ab0*/  ULEA UR4, UR5, UR7, 0x3 ;  /* 0x0000000705047291 */ /* 0x000fe2000f8e18ff */
[----:B---3--:R-:W-:Y:S01]  /*1ac0*/  SHF.L.U32 R0, R12, 0x1f, RZ ;  /* 0x0000001f0c007819 */ /* 0x008fe200000006ff */
[----:B------:R-:W-:Y:S02]  /*1ad0*/  UISETP.GE.U32.AND UP0, UPT, UR46, 0x3f, UPT ;  /* 0x0000003f2e00788c */ /* 0x000fe4000bf06070 */
[----:B------:R-:W-:Y:S02]  /*1ae0*/  USHF.L.U32 UR11, UR20, 0x8, URZ ;  /* 0x00000008140b7899 */ /* 0x000fe400080006ff */
[----:B------:R-:W-:Y:S01]  /*1af0*/  ULEA UR35, UR16, UR44, 0x6 ;  /* 0x0000002c10237291 */ /* 0x000fe2000f8e30ff */
[----:B------:R-:W-:Y:S02]  /*1b00*/  UMOV UR13, URZ ;  /* 0x000000ff000d7c82 */ /* 0x000fe40008000000 */
[----:B------:R2:W3:Y:S02]  /*1b10*/  SYNCS.PHASECHK.TRANS64.TRYWAIT P0, [UR4+0x20], R0 ;  /* 0x00002000ff0075a7 */ /* 0x0004e40008001104 */
[----:B------:R-:W-:Y:S07]  /*1b20*/  BRA.U !UP0, `(.L_x_25) ;  /* 0x0000000108c07547 */ /* 0x000fee000b800000 */
[----:B------:R-:W-:Y:S01]  /*1b30*/  UMOV UR6, URZ ;  /* 0x000000ff00067c82 */ /* 0x000fe20008000000 */
[----:B------:R-:W-:-:S05]  /*1b40*/  UMOV UR4, UR5 ;  /* 0x0000000500047c82 */ /* 0x000fca0008000000 */
.L_x_31:
[----:B------:R-:W-:Y:S01]  /*1b50*/  ULEA UR33, UR4, UR7, 0x3 ;  /* 0x0000000704217291 */ /* 0x000fe2000f8e18ff */
[----:B---3--:R-:W-:Y:S01]  /*1b60*/  @!P3 MOV R2, 0xa000 ;  /* 0x0000a0000002b802 */ /* 0x008fe20000000f00 */
[----:B-1-3--:R-:W-:Y:S10]  /*1b70*/  @P0 BRA `(.L_x_26) ;  /* 0x00000000000c0947 */ /* 0x00aff40003800000 */
[----:B------:R-:W-:-:S04]  /*1b80*/  SHF.L.U32 R3, R12, 0x1f, RZ ;  /* 0x0000001f0c037819 */ /* 0x000fc800000006ff */
[----:B------:R-:W3:Y:S02]  /*1b90*/  SYNCS.PHASECHK.TRANS64.TRYWAIT P0, [UR33+0x20], R3 ;  /* 0x00002003ff0075a7 */ /* 0x000ee40008001121 */
[----:B---3--:R-:W-:Y:S05]  /*1ba0*/  @!P0 BRA `(.L_x_27) ;  /* 0x0000009c00348947 */ /* 0x008fea0003800000 */
.L_x_26:
[----:B------:R3:W-:Y:S01]  /*1bb0*/  @!P3 SYNCS.ARRIVE.TRANS64 RZ, [UR33], R2 ;  /* 0x00000002ffffb9a7 */ /* 0x0007e20008000021 */
[----:B------:R-:W-:-:S04]  /*1bc0*/  ULOP3.LUT UR5, UR24, 0x2, URZ, 0xfc, !UPT ;  /* 0x0000000218057892 */ /* 0x000fc8000f8efcff */
[----:B------:R-:W-:-:S09]  /*1bd0*/  UISETP.NE.AND UP0, UPT, UR5, 0x2, UPT ;  /* 0x000000020500788c */ /* 0x000fd2000bf05270 */
[----:B------:R-:W-:Y:S05]  /*1be0*/  BRA.U UP0, `(.L_x_28) ;  /* 0x0000000100047547 */ /* 0x000fea000b800000 */
[----:B-1----:R-:W-:Y:S05]  /*1bf0*/  BPT.TRAP 0x1 ;  /* 0x000000040000795c */ /* 0x002fea0000300000 */
.L_x_28:
[----:B------:R-:W-:Y:S04]  /*1c00*/  BSSY.RECONVERGENT B0, `(.L_x_29) ;  /* 0x0000003000007945 */ /* 0x000fe80003800200 */
[----:B------:R-:W-:Y:S05]  /*1c10*/  @P2 BRA `(.L_x_30) ;  /* 0x0000000000042947 */ /* 0x000fea0003800000 */
[----:B-1----:R-:W-:Y:S05]  /*1c20*/  BPT.TRAP 0x1 ;  /* 0x000000040000795c */ /* 0x002fea0000300000 */
.L_x_30:
[----:B-1----:R-:W-:Y:S05]  /*1c30*/  BSYNC.RECONVERGENT B0 ;  /* 0x0000000000007941 */ /* 0x002fea0003800200 */
.L_x_29:
[----:B------:R-:W-:Y:S02]  /*1c40*/  UIADD3 UR5, UPT, UPT, UR4, 0x1, URZ ;  /* 0x0000000104057890 */ /* 0x000fe4000fffe0ff */
[----:B------:R-:W-:Y:S02]  /*1c50*/  UIADD3 UR16, UP1, UPT, UR26, 0x80, URZ ;  /* 0x000000801a107890 */ /* 0x000fe4000ff3e0ff */
[----:B------:R-:W-:Y:S02]  /*1c60*/  UISETP.NE.AND UP0, UPT, UR5, 0x4, UPT ;  /* 0x000000040500788c */ /* 0x000fe4000bf05270 */
[----:B------:R-:W-:Y:S02]  /*1c70*/  USHF.L.U32 UR34, UR6, 0x5, URZ ;  /* 0x0000000506227899 */ /* 0x000fe400080006ff */
[----:B------:R-:W-:Y:S02]  /*1c80*/  USEL UR9, URZ, 0x1, UP0 ;  /* 0x00000001ff097887 */ /* 0x000fe40008000000 */
[----:B------:R-:W-:-:S02]  /*1c90*/  USEL UR5, UR5, URZ, UP0 ;  /* 0x000000ff05057287 */ /* 0x000fc40008000000 */
[----:B------:R-:W-:Y:S02]  /*1ca0*/  UIADD3 UR14, UP0, UPT, UR26, 0x180, URZ ;  /* 0x000001801a0e7890 */ /* 0x000fe4000ff1e0ff */
[----:B------:R-:W-:Y:S01]  /*1cb0*/  ULEA UR8, UR5, UR7, 0x3 ;  /* 0x0000000705087291 */ /* 0x000fe2000f8e18ff */
[----:B------:R-:W-:Y:S01]  /*1cc0*/  LOP3.LUT R12, R12, UR9, RZ, 0x3c, !PT ;  /* 0x000000090c0c7c12 */ /* 0x000fe2000f8e3cff */
[----:B------:R-:W-:Y:S02]  /*1cd0*/  ULEA UR9, UR4, UR28, 0xb ;  /* 0x0000001c04097291 */ /* 0x000fe4000f8e58ff */
[----:B------:R-:W-:Y:S01]  /*1ce0*/  UIADD3.X UR17, UPT, UPT, URZ, UR27, URZ, UP1, !UPT ;  /* 0x0000001bff117290 */ /* 0x000fe20008ffe4ff */
[----:B--2---:R-:W-:Y:S01]  /*1cf0*/  SHF.L.U32 R0, R12, 0x1f, RZ ;  /* 0x0000001f0c007819 */ /* 0x004fe200000006ff */
[----:B------:R-:W-:Y:S02]  /*1d00*/  ULEA UR9, UR9, UR7, 0x2 ;  /* 0x0000000709097291 */ /* 0x000fe4000f8e10ff */
[----:B------:R-:W-:Y:S01]  /*1d10*/  UIADD3.X UR15, UPT, UPT, URZ, UR27, URZ, UP0, !UPT ;  /* 0x0000001bff0f7290 */ /* 0x000fe200087fe4ff */
[----:B------:R4:W1:Y:S01]  /*1d20*/  SYNCS.PHASECHK.TRANS64.TRYWAIT P0, [UR8+0x20], R0 ;  /* 0x00002000ff0075a7 */ /* 0x0008620008001108 */
[----:B------:R-:W-:-:S02]  /*1d30*/  ULEA UR8, UR4, UR7, 0xf ;  /* 0x0000000704087291 */ /* 0x000fc4000f8e78ff */
[----:B------:R-:W-:Y:S02]  /*1d40*/  UIADD3 UR32, UPT, UPT, UR9, 0x8800, URZ ;  /* 0x0000880009207890 */ /* 0x000fe4000fffe0ff */
[----:B------:R-:W-:Y:S01]  /*1d50*/  UIADD3 UR8, UPT, UPT, UR8, 0x10800, URZ ;  /* 0x0001080008087890 */ /* 0x000fe2000fffe0ff */
[----:B------:R-:W-:Y:S01]  /*1d60*/  UMOV UR13, 0xff0000 ;  /* 0x00ff0000000d7882 */ /* 0x000fe20000000000 */
[----:B------:R-:W-:Y:S01]  /*1d70*/  UMOV UR18, 0x0 ;  /* 0x0000000000127882 */ /* 0x000fe20000000000 */
[----:B------:R-:W-:Y:S01]  /*1d80*/  UMOV UR19, 0x10000000 ;  /* 0x1000000000137882 */ /* 0x000fe20000000000 */
[----:B------:R-:W-:Y:S01]  /*1d90*/  UMOV UR12, UR36 ;  /* 0x00000024000c7c82 */ /* 0x000fe20008000000 */
[----:B------:R-:W-:Y:S01]  /*1da0*/  UMOV UR9, UR33 ;  /* 0x0000002100097c82 */ /* 0x000fe20008000000 */
[----:B------:R-:W-:Y:S01]  /*1db0*/  UMOV UR10, UR34 ;  /* 0x00000022000a7c82 */ /* 0x000fe20008000000 */
[----:B------:R2:W-:Y:S01]  /*1dc0*/  UTMALDG.3D.MULTICAST [UR32], [UR16], UR13, desc[UR18] ;  /* 0x00001220100073b4 */ /* 0x0005e2000801180d */
[----:B------:R-:W-:Y:S01]  /*1dd0*/  UIADD3 UR6, UPT, UPT, UR6, 0x1, URZ ;  /* 0x0000000106067890 */ /* 0x000fe2000fffe0ff */
[----:B------:R-:W-:-:S03]  /*1de0*/  UMOV UR4, UR5 ;  /* 0x0000000500047c82 */ /* 0x000fc60008000000 */
[----:B------:R-:W-:Y:S01]  /*1df0*/  UISETP.NE.AND UP0, UPT, UR6, UR21, UPT ;  /* 0x000000150600728c */ /* 0x000fe2000bf05270 */
[----:B------:R4:W-:Y:S01]  /*1e00*/  UTMALDG.3D [UR8], [UR14], desc[UR18] ;  /* 0x000012080e0075b4 */ /* 0x0009e20008011000 */
[----:B--2---:R-:W-:-:S07]  /*1e10*/  UMOV UR13, UR21 ;  /* 0x00000015000d7c82 */ /* 0x004fce0008000000 */
[----:B----4-:R-:W-:Y:S05]  /*1e20*/  BRA.U UP0, `(.L_x_31) ;  /* 0xfffffffd00487547 */ /* 0x010fea000b83ffff */
.L_x_25:
[----:B------:R-:W-:Y:S01]  /*1e30*/  ULEA UR4, UR5, UR7, 0x3 ;  /* 0x0000000705047291 */ /* 0x000fe2000f8e18ff */
[----:B--2---:R-:W-:Y:S01]  /*1e40*/  SHF.L.U32 R0, R12, 0x1f, RZ ;  /* 0x0000001f0c007819 */ /* 0x004fe200000006ff */
[----:B------:R-:W-:Y:S01]  /*1e50*/  @!P1 SYNCS.ARRIVE.TRANS64.A1T0 RZ, [UR7+0x88], RZ ;  /* 0x000088ffffff99a7 */ /* 0x000fe20008100007 */
[----:B------:R-:W-:-:S06]  /*1e60*/  UISETP.GT.AND UP0, UPT, UR42, UR41, UPT ;  /* 0x000000292a00728c */ /* 0x000fcc000bf04270 */
[----:B-1-3--:R1:W2:Y:S03]  /*1e70*/  SYNCS.PHASECHK.TRANS64.TRYWAIT P0, [UR4+0x20], R0 ;  /* 0x00002000ff0075a7 */ /* 0x00a2a60008001104 */
[----:B------:R-:W-:Y:S05]  /*1e80*/  BRA.U !UP0, `(.L_x_32) ;  /* 0x0000000108bc7547 */ /* 0x000fea000b800000 */
[----:B------:R-:W-:Y:S01]  /*1e90*/  UIADD3 UR25, UPT, UPT, UR43, UR13, URZ ;  /* 0x0000000d2b197290 */ /* 0x000fe2000fffe0ff */
[----:B------:R-:W-:-:S11]  /*1ea0*/  UMOV UR4, UR5 ;  /* 0x0000000500047c82 */ /* 0x000fd60008000000 */
.L_x_38:
[----:B------:R-:W-:Y:S01]  /*1eb0*/  ULEA UR17, UR4, UR7, 0x3 ;  /* 0x0000000704117291 */ /* 0x000fe2000f8e18ff */
[----:B--2---:R-:W-:Y:S01]  /*1ec0*/  @!P3 MOV R2, 0xa000 ;  /* 0x0000a0000002b802 */ /* 0x004fe20000000f00 */
[----:B--2-4-:R-:W-:Y:S10]  /*1ed0*/  @P0 BRA `(.L_x_33) ;  /* 0x00000000000c0947 */ /* 0x014ff40003800000 */
[----:B------:R-:W-:-:S04]  /*1ee0*/  SHF.L.U32 R3, R12, 0x1f, RZ ;  /* 0x0000001f0c037819 */ /* 0x000fc800000006ff */
[----:B------:R-:W2:Y:S02]  /*1ef0*/  SYNCS.PHASECHK.TRANS64.TRYWAIT P0, [UR17+0x20], R3 ;  /* 0x00002003ff0075a7 */ /* 0x000ea40008001111 */
[----:B--2---:R-:W-:Y:S05]  /*1f00*/  @!P0 BRA `(.L_x_34) ;  /* 0x0000009800748947 */ /* 0x004fea0003800000 */
.L_x_33:
[----:B------:R2:W-:Y:S01]  /*1f10*/  @!P3 SYNCS.ARRIVE.TRANS64 RZ, [UR17], R2 ;  /* 0x00000002ffffb9a7 */ /* 0x0005e20008000011 */
[----:B------:R-:W-:-:S04]  /*1f20*/  ULOP3.LUT UR5, UR24, 0x2, URZ, 0xfc, !UPT ;  /* 0x0000000218057892 */ /* 0x000fc8000f8efcff */
[----:B------:R-:W-:-:S09]  /*1f30*/  UISETP.NE.AND UP0, UPT, UR5, 0x2, UPT ;  /* 0x000000020500788c */ /* 0x000fd2000bf05270 */
[----:B------:R-:W-:Y:S05]  /*1f40*/  BRA.U UP0, `(.L_x_35) ;  /* 0x0000000100047547 */ /* 0x000fea000b800000 */
[----:B------:R-:W-:Y:S05]  /*1f50*/  BPT.TRAP 0x1 ;  /* 0x000000040000795c */ /* 0x000fea0000300000 */
.L_x_35:
[----:B------:R-:W-:Y:S04]  /*1f60*/  BSSY.RECONVERGENT B0, `(.L_x_36) ;  /* 0x0000003000007945 */ /* 0x000fe80003800200 */
[----:B------:R-:W-:Y:S05]  /*1f70*/  @P2 BRA `(.L_x_37) ;  /* 0x0000000000042947 */ /* 0x000fea0003800000 */
[----:B------:R-:W-:Y:S05]  /*1f80*/  BPT.TRAP 0x1 ;  /* 0x000000040000795c */ /* 0x000fea0000300000 */
.L_x_37:
[----:B------:R-:W-:Y:S05]  /*1f90*/  BSYNC.RECONVERGENT B0 ;  /* 0x0000000000007941 */ /* 0x000fea0003800200 */
.L_x_36:
[----:B------:R-:W-:Y:S02]  /*1fa0*/  UIADD3 UR5, UPT, UPT, UR4, 0x1, URZ ;  /* 0x0000000104057890 */ /* 0x000fe4000fffe0ff */
[----:B------:R-:W-:Y:S02]  /*1fb0*/  UIADD3 UR14, UP1, UPT, UR26, 0x80, URZ ;  /* 0x000000801a0e7890 */ /* 0x000fe4000ff3e0ff */
[----:B------:R-:W-:Y:S02]  /*1fc0*/  UISETP.NE.AND UP0, UPT, UR5, 0x4, UPT ;  /* 0x000000040500788c */ /* 0x000fe4000bf05270 */
[----:B------:R-:W-:Y:S02]  /*1fd0*/  USHF.L.U32 UR18, UR13, 0x5, URZ ;  /* 0x000000050d127899 */ /* 0x000fe400080006ff */
[----:B------:R-:W-:Y:S02]  /*1fe0*/  USEL UR8, URZ, 0x1, UP0 ;  /* 0x00000001ff087887 */ /* 0x000fe40008000000 */
[----:B------:R-:W-:-:S02]  /*1ff0*/  USEL UR5, UR5, URZ, UP0 ;  /* 0x000000ff05057287 */ /* 0x000fc40008000000 */
[----:B------:R-:W-:Y:S02]  /*2000*/  UIADD3 UR22, UP0, UPT, UR26, 0x180, URZ ;  /* 0x000001801a167890 */ /* 0x000fe4000ff1e0ff */
[----:B------:R-:W-:Y:S01]  /*2010*/  LOP3.LUT R12, R12, UR8, RZ, 0x3c, !PT ;  /* 0x000000080c0c7c12 */ /* 0x000fe2000f8e3cff */
[----:B------:R-:W-:Y:S02]  /*2020*/  ULEA UR6, UR5, UR7, 0x3 ;  /* 0x0000000705067291 */ /* 0x000fe4000f8e18ff */
[----:B------:R-:W-:Y:S01]  /*2030*/  ULEA UR8, UR4, UR7, 0xf ;  /* 0x0000000704087291 */ /* 0x000fe2000f8e78ff */
[----:B-1----:R-:W-:Y:S01]  /*2040*/  SHF.L.U32 R0, R12, 0x1f, RZ ;  /* 0x0000001f0c007819 */ /* 0x002fe200000006ff */
[----:B------:R-:W-:Y:S02]  /*2050*/  ULEA UR16, UR4, UR29, 0xd ;  /* 0x0000001d04107291 */ /* 0x000fe4000f8e68ff */
[----:B------:R-:W-:Y:S02]  /*2060*/  UIADD3.X UR15, UPT, UPT, URZ, UR27, URZ, UP1, !UPT ;  /* 0x0000001bff0f7290 */ /* 0x000fe40008ffe4ff */
[----:B------:R-:W-:Y:S01]  /*2070*/  UIADD3 UR8, UPT, UPT, UR8, 0x10800, URZ ;  /* 0x0001080008087890 */ /* 0x000fe2000fffe0ff */
[----:B------:R3:W4:Y:S01]  /*2080*/  SYNCS.PHASECHK.TRANS64.TRYWAIT P0, [UR6+0x20], R0 ;  /* 0x00002000ff0075a7 */ /* 0x0007220008001106 */
[----:B------:R-:W-:Y:S01]  /*2090*/  UIADD3.X UR23, UPT, UPT, URZ, UR27, URZ, UP0, !UPT ;  /* 0x0000001bff177290 */ /* 0x000fe200087fe4ff */
[----:B------:R-:W-:Y:S01]  /*20a0*/  UMOV UR6, 0xff0000 ;  /* 0x00ff000000067882 */ /* 0x000fe20000000000 */
[----:B------:R-:W-:Y:S01]  /*20b0*/  UMOV UR30, 0x0 ;  /* 0x00000000001e7882 */ /* 0x000fe20000000000 */
[----:B------:R-:W-:Y:S01]  /*20c0*/  UMOV UR31, 0x10000000 ;  /* 0x10000000001f7882 */ /* 0x000fe20000000000 */
[----:B------:R-:W-:Y:S01]  /*20d0*/  UMOV UR19, UR35 ;  /* 0x0000002300137c82 */ /* 0x000fe20008000000 */
[----:B------:R-:W-:Y:S01]  /*20e0*/  UMOV UR20, UR36 ;  /* 0x0000002400147c82 */ /* 0x000fe20008000000 */
[----:B------:R-:W-:Y:S01]  /*20f0*/  UMOV UR12, UR36 ;  /* 0x00000024000c7c82 */ /* 0x000fe20008000000 */
[----:B------:R-:W-:Y:S01]  /*2100*/  UMOV UR9, UR17 ;  /* 0x0000001100097c82 */ /* 0x000fe20008000000 */
[----:B------:R-:W-:Y:S01]  /*2110*/  UMOV UR10, UR18 ;  /* 0x00000012000a7c82 */ /* 0x000fe20008000000 */
[----:B------:R3:W-:Y:S01]  /*2120*/  UTMALDG.3D.MULTICAST [UR16], [UR14], UR6, desc[UR30] ;  /* 0x00001e100e0073b4 */ /* 0x0007e20008011806 */
[----:B------:R-:W-:Y:S01]  /*2130*/  UIADD3 UR13, UPT, UPT, UR13, 0x1, URZ ;  /* 0x000000010d0d7890 */ /* 0x000fe2000fffe0ff */
[----:B------:R-:W-:-:S03]  /*2140*/  UMOV UR4, UR5 ;  /* 0x0000000500047c82 */ /* 0x000fc60008000000 */
[----:B------:R-:W-:Y:S01]  /*2150*/  UISETP.NE.AND UP0, UPT, UR13, UR25, UPT ;  /* 0x000000190d00728c */ /* 0x000fe2000bf05270 */
[----:B------:R3:W-:Y:S08]  /*2160*/  UTMALDG.3D [UR8], [UR22], desc[UR30] ;  /* 0x00001e08160075b4 */ /* 0x0007f00008011000 */
[----:B---3--:R-:W-:Y:S05]  /*2170*/  BRA.U UP0, `(.L_x_38) ;  /* 0xfffffffd004c7547 */ /* 0x008fea000b83ffff */
.L_x_32:
[C---:B------:R-:W-:Y:S01]  /*2180*/  LEA R3, R11.reuse, UR7, 0x3 ;  /* 0x000000070b037c11 */ /* 0x040fe2000f8e18ff */
[----:B------:R-:W-:Y:S01]  /*2190*/  NOP ;  /* 0x0000000000007918 */ /* 0x000fe20000000000 */
[----:B-1----:R-:W-:Y:S02]  /*21a0*/  SHF.L.U32 R0, R10, 0x1f, RZ ;  /* 0x0000001f0a007819 */ /* 0x002fe400000006ff */
[----:B------:R-:W-:Y:S02]  /*21b0*/  LEA R5, R11, UR7, 0x4 ;  /* 0x000000070b057c11 */ /* 0x000fe4000f8e20ff */
[----:B--2-4-:R-:W1:Y:S02]  /*21c0*/  SYNCS.PHASECHK.TRANS64.TRYWAIT P0, [R3+URZ+0x90], R0 ;  /* 0x00009000030075a7 */ /* 0x014e6400080011ff */
[----:B-1----:R-:W-:Y:S05]  /*21d0*/  @!P0 BRA `(.L_x_39) ;  /* 0x0000009400d88947 */ /* 0x002fea0003800000 */
.L_x_177:
[----:B------:R-:W2:Y:S01]  /*21e0*/  LDS.128 R4, [R5+0x120] ;  /* 0x0001200005047984 */ /* 0x000ea20000000c00 */
[----:B------:R-:W-:Y:S01]  /*21f0*/  UISETP.GE.AND UP0, UPT, UR45, 0x1, UPT ;  /* 0x000000012d00788c */ /* 0x000fe2000bf06270 */
[----:B------:R-:W-:Y:S01]  /*2200*/  @!PT LDS RZ, [RZ] ;  /* 0x00000000fffff984 */ /* 0x000fe20000000800 */
[----:B------:R-:W-:Y:S01]  /*2210*/  @!PT LDS RZ, [RZ] ;  /* 0x00000000fffff984 */ /* 0x000fe20000000800 */
[----:B------:R-:W-:Y:S01]  /*2220*/  @!PT LDS RZ, [RZ] ;  /* 0x00000000fffff984 */ /* 0x000fe20000000800 */
[----:B------:R-:W-:Y:S01]  /*2230*/  @!PT LDS RZ, [RZ] ;  /* 0x00000000fffff984 */ /* 0x000fe20000000800 */
[----:B------:R3:W-:Y:S06]  /*2240*/  MEMBAR.ALL.CTA ;  /* 0x0000000000007992 */ /* 0x0007ec0000008000 */
[----:B---3--:R-:W3:Y:S01]  /*2250*/  FENCE.VIEW.ASYNC.S ;  /* 0x00000000000073c6 */ /* 0x008ee20000000000 */
[----:B--2---:R-:W-:-:S13]  /*2260*/  LOP3.LUT P0, RZ, R6, 0x1, RZ, 0xc0, !PT ;  /* 0x0000000106ff7812 */ /* 0x004fda000780c0ff */
[----:B---3--:R-:W-:Y:S01]  /*2270*/  VOTEU.ANY UP1, P0 ;  /* 0x0000000000ff7886 */ /* 0x008fe20000020100 */
[----:B------:R-:W-:-:S13]  /*2280*/  PLOP3.LUT P0, PT, PT, PT, UP1, 0x80, 0x8 ;  /* 0x000000000008781c */ /* 0x000fda0003f0f018 */
[----:B-1----:R-:W-:Y:S02]  /*2290*/  @P0 LOP3.LUT R0, R5, 0xffff, RZ, 0xc0, !PT ;  /* 0x0000ffff05000812 */ /* 0x002fe400078ec0ff */
[----:B------:R-:W-:Y:S02]  /*22a0*/  @P0 MOV R2, R4 ;  /* 0x0000000400020202 */ /* 0x000fe40000000f00 */
[----:B------:R-:W-:Y:S01]  /*22b0*/  @P0 R2UR UR6, R0 ;  /* 0x00000000000602ca */ /* 0x000fe200000e0000 */
[----:B------:R-:W-:Y:S01]  /*22c0*/  VIADD R0, R3, 0xa0 ;  /* 0x000000a003007836 */ /* 0x000fe20000000000 */
[----:B------:R-:W-:Y:S02]  /*22d0*/  @P0 SHF.R.U32.HI R4, RZ, 0x10, R5 ;  /* 0x00000010ff040819 */ /* 0x000fe40000011605 */
[----:B------:R-:W-:Y:S02]  /*22e0*/  @P0 R2UR UR8, R2 ;  /* 0x00000000020802ca */ /* 0x000fe400000e0000 */
[----:B------:R-:W-:-:S02]  /*22f0*/  PRMT R0, RZ, 0x654, R0 ;  /* 0x00000654ff007816 */ /* 0x000fc40000000000 */
[----:B------:R-:W-:Y:S02]  /*2300*/  @P0 R2UR UR4, R4 ;  /* 0x00000000040402ca */ /* 0x000fe400000e0000 */
[----:B------:R1:W-:Y:S03]  /*2310*/  SYNCS.ARRIVE.TRANS64.RED.A1T0 RZ, [R0+URZ], RZ ;  /* 0x000000ff00ff79a7 */ /* 0x0003e600081004ff */
[----:B------:R-:W-:-:S04]  /*2320*/  @UP1 UMOV UR37, UR6 ;  /* 0x0000000600251c82 */ /* 0x000fc80008000000 */
[----:B------:R-:W-:-:S04]  /*2330*/  @UP1 UMOV UR38, UR8 ;  /* 0x0000000800261c82 */ /* 0x000fc80008000000 */
[----:B------:R-:W-:Y:S01]  /*2340*/  @UP1 UMOV UR36, UR4 ;  /* 0x0000000400241c82 */ /* 0x000fe20008000000 */
[----:B------:R-:W-:Y:S05]  /*2350*/  BRA.U !UP0, `(.L_x_40) ;  /* 0x0000000108d47547 */ /* 0x000fea000b800000 */
[----:B------:R-:W2:Y:S01]  /*2360*/  LDCU.128 UR12, c[0x0][0xb10] ;  /* 0x00016200ff0c77ac */ /* 0x000ea20008000c00 */
[----:B------:R-:W3:Y:S01]  /*2370*/  LDCU UR25, c[0x0][0xb20] ;  /* 0x00016400ff1977ac */ /* 0x000ee20008000800 */
[----:B------:R-:W4:Y:S01]  /*2380*/  LDCU UR20, c[0x0][0xb0c] ;  /* 0x00016180ff1477ac */ /* 0x000f220008000800 */
[----:B------:R-:W1:Y:S01]  /*2390*/  LDCU.64 UR10, c[0x0][0xb28] ;  /* 0x00016500ff0a77ac */ /* 0x000e620008000a00 */
[----:B------:R-:W-:Y:S02]  /*23a0*/  UISETP.NE.AND UP3, UPT, UR45, 0x1, UPT ;  /* 0x000000012d00788c */ /* 0x000fe4000bf65270 */
[----:B--2---:R-:W-:Y:S02]  /*23b0*/  UIMAD.WIDE.U32 UR16, UR39, UR15, URZ ;  /* 0x0000000f271072a5 */ /* 0x004fe4000f8e00ff */
[----:B------:R-:W-:Y:S02]  /*23c0*/  UIMAD.WIDE.U32 UR8, UR40, UR12, URZ ;  /* 0x0000000c280872a5 */ /* 0x000fe4000f8e00ff */
[----:B------:R-:W-:-:S02]  /*23d0*/  UISETP.NE.AND UP0, UPT, UR14, 0x1, UPT ;  /* 0x000000010e00788c */ /* 0x000fc4000bf05270 */
[----:B------:R-:W-:Y:S01]  /*23e0*/  UIMAD.WIDE.U32 UR22, UR37, UR15, URZ ;  /* 0x0000000f251672a5 */ /* 0x000fe2000f8e00ff */
[----:B------:R-:W-:Y:S02]  /*23f0*/  UMOV UR16, UR17 ;  /* 0x0000001100107c82 */ /* 0x000fe40008000000 */
[----:B------:R-:W-:Y:S01]  /*2400*/  UMOV UR8, UR9 ;  /* 0x0000000900087c82 */ /* 0x000fe20008000000 */
[----:B---3--:R-:W-:Y:S02]  /*2410*/  USHF.R.U32.HI UR16, URZ, UR25, UR16 ;  /* 0x00000019ff107299 */ /* 0x008fe40008011610 */
[----:B----4-:R-:W-:Y:S02]  /*2420*/  UISETP.NE.AND UP2, UPT, UR20, 0x1, UPT ;  /* 0x000000011400788c */ /* 0x010fe4000bf45270 */
[----:B------:R-:W-:Y:S02]  /*2430*/  USHF.R.U32.HI UR8, URZ, UR13, UR8 ;  /* 0x0000000dff087299 */ /* 0x000fe40008011608 */
[----:B------:R-:W-:-:S02]  /*2440*/  USEL UR6, UR39, UR16, !UP0 ;  /* 0x0000001027067287 */ /* 0x000fc4000c000000 */
[----:B------:R-:W-:Y:S02]  /*2450*/  USEL UR8, UR40, UR8, !UP2 ;  /* 0x0000000828087287 */ /* 0x000fe4000d000000 */
[----:B-1----:R-:W-:Y:S01]  /*2460*/  UIMAD.WIDE.U32 UR16, UR6, UR10, URZ ;  /* 0x0000000a061072a5 */ /* 0x002fe2000f8e00ff */
[----:B------:R-:W-:Y:S01]  /*2470*/  UMOV UR4, UR23 ;  /* 0x0000001700047c82 */ /* 0x000fe20008000000 */
[----:B------:R-:W-:Y:S02]  /*2480*/  UIMAD.WIDE.U32 UR18, UR38, UR12, URZ ;  /* 0x0000000c261272a5 */ /* 0x000fe4000f8e00ff */
[----:B------:R-:W-:-:S03]  /*2490*/  UIMAD.WIDE.U32 UR22, UR8, UR10, URZ ;  /* 0x0000000a081672a5 */ /* 0x000fc6000f8e00ff */
[----:B------:R-:W-:Y:S01]  /*24a0*/  UMOV UR16, UR17 ;  /* 0x0000001100107c82 */ /* 0x000fe20008000000 */
[----:B------:R-:W-:Y:S02]  /*24b0*/  USHF.R.U32.HI UR4, URZ, UR25, UR4 ;  /* 0x00000019ff047299 */ /* 0x000fe40008011604 */
[----:B------:R-:W-:Y:S01]  /*24c0*/  @UP3 USHF.R.U32.HI UR6, URZ, UR11, UR16 ;  /* 0x0000000bff063299 */ /* 0x000fe20008011610 */
[----:B------:R-:W-:Y:S01]  /*24d0*/  UMOV UR18, UR19 ;  /* 0x0000001300127c82 */ /* 0x000fe20008000000 */
[----:B------:R-:W-:Y:S01]  /*24e0*/  UMOV UR22, UR23 ;  /* 0x0000001700167c82 */ /* 0x000fe20008000000 */
[----:B------:R-:W-:Y:S02]  /*24f0*/  USHF.R.U32.HI UR13, URZ, UR13, UR18 ;  /* 0x0000000dff0d7299 */ /* 0x000fe40008011612 */
[----:B------:R-:W-:Y:S02]  /*2500*/  USEL UR4, UR37, UR4, !UP0 ;  /* 0x0000000425047287 */ /* 0x000fe4000c000000 */
[----:B------:R-:W-:-:S02]  /*2510*/  @UP3 USHF.R.U32.HI UR8, URZ, UR11, UR22 ;  /* 0x0000000bff083299 */ /* 0x000fc40008011616 */
[----:B------:R-:W-:Y:S02]  /*2520*/  UIMAD UR9, UR45, UR6, URZ ;  /* 0x000000062d0972a4 */ /* 0x000fe4000f8e02ff */
[----:B------:R-:W-:Y:S02]  /*2530*/  USEL UR6, UR38, UR13, !UP2 ;  /* 0x0000000d26067287 */ /* 0x000fe4000d000000 */
[----:B------:R-:W-:Y:S02]  /*2540*/  UIMAD UR12, UR45, UR8, URZ ;  /* 0x000000082d0c72a4 */ /* 0x000fe4000f8e02ff */
[----:B------:R-:W-:Y:S02]  /*2550*/  UISETP.GE.AND UP0, UPT, UR4, UR9, UPT ;  /* 0x000000090400728c */ /* 0x000fe4000bf06270 */
[----:B------:R-:W-:Y:S02]  /*2560*/  UIMAD.WIDE.U32 UR16, UR4, UR10, URZ ;  /* 0x0000000a041072a5 */ /* 0x000fe4000f8e00ff */
[----:B------:R-:W-:-:S02]  /*2570*/  UISETP.GE.OR UP0, UPT, UR6, UR12, UP0 ;  /* 0x0000000c0600728c */ /* 0x000fc40008706670 */
        /* <DEDUP_REMOVED lines=19> */
.L_x_40:
[----:B------:R-:W2:Y:S02]  /*26b0*/  LDCU UR4, c[0x0][0xb30] ;  /* 0x00016600ff0477ac */ /* 0x000ea40008000800 */
[----:B--2---:R-:W-:-:S09]  /*26c0*/  UISETP.NE.AND UP0, UPT, UR4, 0x1, UPT ;  /* 0x000000010400788c */ /* 0x004fd2000bf05270 */
[----:B------:R-:W-:Y:S05]  /*26d0*/  BRA.U UP0, `(.L_x_41) ;  /* 0x0000000100447547 */ /* 0x000fea000b800000 */
[----:B------:R-:W2:Y:S01]  /*26e0*/  LDCU.128 UR12, c[0x0][0xb10] ;  /* 0x00016200ff0c77ac */ /* 0x000ea20008000c00 */
[----:B------:R-:W3:Y:S01]  /*26f0*/  LDCU UR16, c[0x0][0xb0c] ;  /* 0x00016180ff1077ac */ /* 0x000ee20008000800 */
[----:B------:R-:W4:Y:S01]  /*2700*/  LDCU UR17, c[0x0][0xb20] ;  /* 0x00016400ff1177ac */ /* 0x000f220008000800 */
[----:B--2---:R-:W-:Y:S02]  /*2710*/  UIMAD.WIDE.U32 UR10, UR38, UR12, URZ ;  /* 0x0000000c260a72a5 */ /* 0x004fe4000f8e00ff */
[----:B------:R-:W-:Y:S02]  /*2720*/  UIMAD.WIDE.U32 UR8, UR37, UR15, URZ ;  /* 0x0000000f250872a5 */ /* 0x000fe4000f8e00ff */
[----:B---3--:R-:W-:Y:S02]  /*2730*/  UISETP.NE.AND UP2, UPT, UR16, 0x1, UPT ;  /* 0x000000011000788c */ /* 0x008fe4000bf45270 */
[----:B------:R-:W-:Y:S01]  /*2740*/  UISETP.NE.AND UP0, UPT, UR14, 0x1, UPT ;  /* 0x000000010e00788c */ /* 0x000fe2000bf05270 */
[----:B------:R-:W-:-:S02]  /*2750*/  UMOV UR6, UR11 ;  /* 0x0000000b00067c82 */ /* 0x000fc40008000000 */
[----:B------:R-:W-:Y:S01]  /*2760*/  UMOV UR4, UR9 ;  /* 0x0000000900047c82 */ /* 0x000fe20008000000 */
[----:B------:R-:W-:Y:S02]  /*2770*/  USHF.R.U32.HI UR6, URZ, UR13, UR6 ;  /* 0x0000000dff067299 */ /* 0x000fe40008011606 */
[----:B----4-:R-:W-:Y:S02]  /*2780*/  USHF.R.U32.HI UR4, URZ, UR17, UR4 ;  /* 0x00000011ff047299 */ /* 0x010fe40008011604 */
[----:B------:R-:W-:Y:S02]  /*2790*/  USEL UR6, UR38, UR6, !UP2 ;  /* 0x0000000626067287 */ /* 0x000fe4000d000000 */
[----:B------:R-:W-:-:S04]  /*27a0*/  USEL UR4, UR37, UR4, !UP0 ;  /* 0x0000000425047287 */ /* 0x000fc8000c000000 */
[----:B------:R-:W-:Y:S02]  /*27b0*/  UIADD3 UR8, UPT, UPT, UR6, -UR4, URZ ;  /* 0x8000000406087290 */ /* 0x000fe4000fffe0ff */
[----:B------:R-:W-:Y:S02]  /*27c0*/  UIADD3 UR4, UPT, UPT, -UR6, UR4, URZ ;  /* 0x0000000406047290 */ /* 0x000fe4000fffe1ff */
[----:B------:R-:W-:Y:S02]  /*27d0*/  UIMAD UR37, UR8, UR14, UR37 ;  /* 0x0000000e082572a4 */ /* 0x000fe4000f8e0225 */
[----:B------:R-:W-:-:S12]  /*27e0*/  UIMAD UR38, UR4, UR16, UR38 ;  /* 0x00000010042672a4 */ /* 0x000fd8000f8e0226 */
.L_x_41:
[----:B------:R-:W-:Y:S01]  /*27f0*/  VIADD R11, R11, 0x1 ;  /* 0x000000010b0b7836 */ /* 0x000fe20000000000 */
[----:B------:R-:W-:Y:S02]  /*2800*/  R2UR UR6, R66 ;  /* 0x00000000420672ca */ /* 0x000fe400000e0000 */
[----:B------:R-:W-:Y:S02]  /*2810*/  R2UR UR4, R65 ;  /* 0x00000000410472ca */ /* 0x000fe400000e0000 */
[C---:B------:R-:W-:Y:S02]  /*2820*/  ISETP.NE.AND P0, PT, R11.reuse, 0x2, PT ;  /* 0x000000020b00780c */ /* 0x040fe40003f05270 */
[----:B------:R-:W-:Y:S02]  /*2830*/  PLOP3.LUT P1, PT, PT, PT, PT, 0x80, 0x8 ;  /* 0x000000000008781c */ /* 0x000fe40003f2f070 */
[----:B------:R-:W-:Y:S02]  /*2840*/  SEL R3, RZ, 0x1, P0 ;  /* 0x00000001ff037807 */ /* 0x000fe40000000000 */
[----:B------:R-:W-:-:S02]  /*2850*/  SEL R11, R11, RZ, P0 ;  /* 0x000000ff0b0b7207 */ /* 0x000fc40000000000 */
[----:B------:R-:W-:Y:S01]  /*2860*/  LOP3.LUT R10, R10, R3, RZ, 0x3c, !PT ;  /* 0x000000030a0a7212 */ /* 0x000fe200078e3cff */
[----:B------:R-:W-:Y:S02]  /*2870*/  UIADD3 UR16, UPT, UPT, UR38, UR6, URZ ;  /* 0x0000000626107290 */ /* 0x000fe4000fffe0ff */
[----:B------:R-:W-:Y:S01]  /*2880*/  UIADD3 UR20, UPT, UPT, UR37, UR4, URZ ;  /* 0x0000000425147290 */ /* 0x000fe2000fffe0ff */
[----:B------:R-:W-:Y:S11]  /*2890*/  BRA.U UP1, `(.L_x_42) ;  /* 0xfffffff101507547 */ /* 0x000ff6000b83ffff */
[----:B------:R-:W-:Y:S01]  /*28a0*/  UIADD3 UR7, UPT, UPT, UR7, 0x20, URZ ;  /* 0x0000002007077890 */ /* 0x000fe2000fffe0ff */
[----:B------:R-:W-:-:S03]  /*28b0*/  SHF.L.U32 R3, R12, 0x1f, RZ ;  /* 0x0000001f0c037819 */ /* 0x000fc600000006ff */
[----:B------:R-:W-:-:S09]  /*28c0*/  ULEA UR4, UR5, UR7, 0x3 ;  /* 0x0000000705047291 */ /* 0x000fd2000f8e18ff */
[----:B------:R-:W2:Y:S02]  /*28d0*/  SYNCS.PHASECHK.TRANS64.TRYWAIT P0, [UR4], R3 ;  /* 0x00000003ff0075a7 */ /* 0x000ea40008001104 */
[----:B--2---:R-:W-:Y:S05]  /*28e0*/  @!P0 BRA `(.L_x_43) ;  /* 0x0000009000288947 */ /* 0x004fea0003800000 */
.L_x_179:
[----:B------:R-:W-:-:S04]  /*28f0*/  UIADD3 UR4, UPT, UPT, UR5, 0x1, URZ ;  /* 0x0000000105047890 */ /* 0x000fc8000fffe0ff */
[----:B------:R-:W-:-:S04]  /*2900*/  UISETP.NE.AND UP0, UPT, UR4, 0x4, UPT ;  /* 0x000000040400788c */ /* 0x000fc8000bf05270 */
[----:B------:R-:W-:Y:S02]  /*2910*/  USEL UR6, URZ, 0x1, UP0 ;  /* 0x00000001ff067887 */ /* 0x000fe40008000000 */
[----:B------:R-:W-:-:S04]  /*2920*/  USEL UR4, UR4, URZ, UP0 ;  /* 0x000000ff04047287 */ /* 0x000fc80008000000 */
[----:B------:R-:W-:Y:S01]  /*2930*/  ULEA UR5, UR4, UR7, 0x3 ;  /* 0x0000000704057291 */ /* 0x000fe2000f8e18ff */
[----:B------:R-:W-:-:S04]  /*2940*/  LOP3.LUT R2, R12, UR6, RZ, 0x3c, !PT ;  /* 0x000000060c027c12 */ /* 0x000fc8000f8e3cff */
[----:B-1----:R-:W-:-:S04]  /*2950*/  SHF.L.U32 R3, R2, 0x1f, RZ ;  /* 0x0000001f02037819 */ /* 0x002fc800000006ff */
[----:B------:R-:W1:Y:S02]  /*2960*/  SYNCS.PHASECHK.TRANS64.TRYWAIT P0, [UR5], R3 ;  /* 0x00000003ff0075a7 */ /* 0x000e640008001105 */
[----:B-1----:R-:W-:Y:S05]  /*2970*/  @!P0 BRA `(.L_x_44) ;  /* 0x00000090001c8947 */ /* 0x002fea0003800000 */
.L_x_181:
        /* <DEDUP_REMOVED lines=9> */
.L_x_183:
[----:B------:R-:W-:-:S04]  /*2a10*/  UIADD3 UR4, UPT, UPT, UR4, 0x1, URZ ;  /* 0x0000000104047890 */ /* 0x000fc8000fffe0ff */
[----:B------:R-:W-:-:S04]  /*2a20*/  UISETP.NE.AND UP0, UPT, UR4, 0x4, UPT ;  /* 0x000000040400788c */ /* 0x000fc8000bf05270 */
[----:B------:R-:W-:Y:S02]  /*2a30*/  USEL UR5, URZ, 0x1, UP0 ;  /* 0x00000001ff057887 */ /* 0x000fe40008000000 */
[----:B------:R-:W-:-:S04]  /*2a40*/  USEL UR4, UR4, URZ, UP0 ;  /* 0x000000ff04047287 */ /* 0x000fc80008000000 */
[----:B------:R-:W-:Y:S01]  /*2a50*/  ULEA UR4, UR4, UR7, 0x3 ;  /* 0x0000000704047291 */ /* 0x000fe2000f8e18ff */
[----:B-1----:R-:W-:-:S04]  /*2a60*/  LOP3.LUT R3, R2, UR5, RZ, 0x3c, !PT ;  /* 0x0000000502037c12 */ /* 0x002fc8000f8e3cff */
[----:B------:R-:W-:Y:S01]  /*2a70*/  SHF.L.U32 R3, R3, 0x1f, RZ ;  /* 0x0000001f03037819 */ /* 0x000fe200000006ff */
[----:B------:R-:W-:-:S07]  /*2a80*/  IMAD.U32 R0, RZ, RZ, UR4 ;  /* 0x00000004ff007e24 */ /* 0x000fce000f8e00ff */
.L_x_46:
[----:B-1----:R1:W2:Y:S02]  /*2a90*/  SYNCS.PHASECHK.TRANS64.TRYWAIT P0, [R0+URZ], R3 ;  /* 0x00000003000075a7 */ /* 0x0022a400080011ff */
[----:B--2---:R-:W-:Y:S05]  /*2aa0*/  @!P0 NANOSLEEP.SYNCS 0x989680 ;  /* 0x009896800000895d */ /* 0x004fea0003900000 */
[----:B------:R-:W2:Y:S02]  /*2ab0*/  @!P0 SYNCS.PHASECHK.TRANS64 P0, [R0+URZ], R3 ;  /* 0x00000003000085a7 */ /* 0x000ea400080010ff */
[----:B--2---:R-:W-:Y:S05]  /*2ac0*/  @P0 EXIT ;  /* 0x000000000000094d */ /* 0x004fea0003800000 */
[----:B------:R-:W-:Y:S05]  /*2ad0*/  BRA `(.L_x_46) ;  /* 0xfffffffc00ec7947 */ /* 0x000fea000383ffff */
.L_x_22:
[----:B------:R-:W1:Y:S02]  /*2ae0*/  S2UR UR4, SR_CgaCtaId ;  /* 0x00000000000479c3 */ /* 0x000e640000008800 */
[----:B-1----:R-:W-:-:S04]  /*2af0*/  UISETP.NE.AND UP0, UPT, UR4, URZ, UPT ;  /* 0x000000ff0400728c */ /* 0x002fc8000bf05270 */
[----:B------:R-:W-:-:S09]  /*2b00*/  UISETP.NE.OR UP0, UPT, UR17, 0x1, UP0 ;  /* 0x000000011100788c */ /* 0x000fd20008705670 */
[----:B------:R-:W-:Y:S05]  /*2b10*/  BRA.U UP0, `(.L_x_47) ;  /* 0x00000005004c7547 */ /* 0x000fea000b800000 */
[----:B------:R-:W1:Y:S01]  /*2b20*/  S2UR UR5, SR_CgaCtaId ;  /* 0x00000000000579c3 */ /* 0x000e620000008800 */
[----:B------:R-:W-:Y:S01]  /*2b30*/  UMOV UR4, 0x400 ;  /* 0x0000040000047882 */ /* 0x000fe20000000000 */
[----:B------:R-:W-:Y:S01]  /*2b40*/  ISETP.GE.U32.AND P2, PT, R0, 0x8, PT ;  /* 0x000000080000780c */ /* 0x000fe20003f46070 */
[----:B------:R-:W-:Y:S01]  /*2b50*/  IMAD.MOV.U32 R12, RZ, RZ, 0x1 ;  /* 0x00000001ff0c7424 */ /* 0x000fe200078e00ff */
[----:B------:R-:W-:Y:S02]  /*2b60*/  CS2R R10, SRZ ;  /* 0x00000000000a7805 */ /* 0x000fe4000001ff00 */
[----:B------:R-:W-:Y:S01]  /*2b70*/  CS2R R8, SRZ ;  /* 0x0000000000087805 */ /* 0x000fe2000001ff00 */
[----:B-1----:R-:W-:-:S03]  /*2b80*/  ULEA UR6, UR5, UR4, 0x18 ;  /* 0x0000000405067291 */ /* 0x002fc6000f8ec0ff */
[----:B------:R-:W-:-:S09]  /*2b90*/  UMOV UR5, URZ ;  /* 0x000000ff00057c82 */ /* 0x000fd20008000000 */
.L_x_51:
[----:B------:R-:W-:Y:S02]  /*2ba0*/  LEA R2, R8, UR6, 0x3 ;  /* 0x0000000608027c11 */ /* 0x000fe4000f8e18ff */
[----:B------:R-:W-:-:S03]  /*2bb0*/  SHF.L.U32 R5, R9, 0x1f, RZ ;  /* 0x0000001f09057819 */ /* 0x000fc600000006ff */
[----:B------:R-:W-:Y:S01]  /*2bc0*/  VIADD R4, R2, 0x100 ;  /* 0x0000010002047836 */ /* 0x000fe20000000000 */
[----:B------:R-:W1:Y:S02]  /*2bd0*/  SYNCS.PHASECHK.TRANS64.TRYWAIT P0, [R2+URZ+0xf0], R5 ;  /* 0x0000f005020075a7 */ /* 0x000e6400080011ff */
[----:B-1----:R-:W-:Y:S05]  /*2be0*/  @!P0 BRA `(.L_x_48) ;  /* 0x0000008c00b08947 */ /* 0x002fea0003800000 */
.L_x_184:
[----:B------:R-:W-:Y:S01]  /*2bf0*/  ULEA UR4, UR5, UR6, 0x3 ;  /* 0x0000000605047291 */ /* 0x000fe2000f8e18ff */
[----:B------:R-:W-:Y:S02]  /*2c00*/  PRMT R4, RZ, 0x654, R4 ;  /* 0x00000654ff047816 */ /* 0x000fe40000000004 */
[----:B-1----:R-:W-:Y:S01]  /*2c10*/  SHF.L.U32 R5, R12, 0x1f, RZ ;  /* 0x0000001f0c057819 */ /* 0x002fe200000006ff */
[----:B------:R-:W-:Y:S01]  /*2c20*/  UIADD3 UR7, UPT, UPT, UR4, 0x90, URZ ;  /* 0x0000009004077890 */ /* 0x000fe2000fffe0ff */
[----:B------:R1:W-:Y:S05]  /*2c30*/  SYNCS.ARRIVE.TRANS64.RED.A1T0 RZ, [R4+URZ], RZ ;  /* 0x000000ff04ff79a7 */ /* 0x0003ea00081004ff */
[----:B------:R-:W-:Y:S01]  /*2c40*/  IMAD.U32 R7, RZ, RZ, UR7 ;  /* 0x00000007ff077e24 */ /* 0x000fe2000f8e00ff */
[----:B------:R-:W2:Y:S04]  /*2c50*/  SYNCS.PHASECHK.TRANS64.TRYWAIT P0, [UR4+0xa0], R5 ;  /* 0x0000a005ff0075a7 */ /* 0x000ea80008001104 */
[----:B------:R-:W-:Y:S01]  /*2c60*/  PRMT R6, R0, 0x654, R7 ;  /* 0x0000065400067816 */ /* 0x000fe20000000007 */
[----:B-1----:R-:W-:Y:S01]  /*2c70*/  @!P2 IMAD.MOV.U32 R4, RZ, RZ, 0x10 ;  /* 0x00000010ff04a424 */ /* 0x002fe200078e00ff */
[----:B--2---:R-:W-:Y:S06]  /*2c80*/  @!P0 BRA `(.L_x_49) ;  /* 0x0000008c009c8947 */ /* 0x004fec0003800000 */
.L_x_186:
[----:B------:R-:W-:Y:S01]  /*2c90*/  ULEA UR8, UR5, UR6, 0x4 ;  /* 0x0000000605087291 */ /* 0x000fe2000f8e20ff */
[----:B------:R-:W-:Y:S01]  /*2ca0*/  SEL R3, R6, R3, !P2 ;  /* 0x0000000306037207 */ /* 0x000fe20005000000 */
[----:B------:R-:W-:Y:S01]  /*2cb0*/  UIADD3 UR9, UPT, UPT, UR4, 0x90, URZ ;  /* 0x0000009004097890 */ /* 0x000fe2000fffe0ff */
[----:B-1----:R-:W-:Y:S01]  /*2cc0*/  LEA R2, R11, UR6, 0x3 ;  /* 0x000000060b027c11 */ /* 0x002fe2000f8e18ff */
[----:B------:R-:W-:Y:S01]  /*2cd0*/  UIADD3 UR8, UPT, UPT, UR8, 0x120, URZ ;  /* 0x0000012008087890 */ /* 0x000fe2000fffe0ff */
[----:B------:R-:W-:Y:S01]  /*2ce0*/  SHF.L.U32 R5, R10, 0x1f, RZ ;  /* 0x0000001f0a057819 */ /* 0x000fe200000006ff */
[----:B------:R1:W-:Y:S01]  /*2cf0*/  @!P2 SYNCS.ARRIVE.TRANS64.RED RZ, [R3+URZ], R4 ;  /* 0x0000000403ffa9a7 */ /* 0x0003e200080004ff */
[----:B------:R-:W-:Y:S01]  /*2d00*/  UIADD3 UR4, UPT, UPT, UR5, 0x1, URZ ;  /* 0x0000000105047890 */ /* 0x000fe2000fffe0ff */
[----:B------:R-:W-:-:S03]  /*2d10*/  VIADD R8, R8, 0x1 ;  /* 0x0000000108087836 */ /* 0x000fc60000000000 */
[----:B------:R-:W-:Y:S02]  /*2d20*/  UISETP.NE.AND UP0, UPT, UR4, 0x2, UPT ;  /* 0x000000020400788c */ /* 0x000fe4000bf05270 */
[----:B------:R-:W-:Y:S06]  /*2d30*/  UGETNEXTWORKID.BROADCAST [UR8], [UR9] ;  /* 0x00000000080073ca */ /* 0x000fec0008000100 */
[----:B------:R-:W-:Y:S01]  /*2d40*/  USEL UR7, URZ, 0x1, UP0 ;  /* 0x00000001ff077887 */ /* 0x000fe20008000000 */
[----:B------:R-:W-:Y:S01]  /*2d50*/  ISETP.NE.AND P0, PT, R8, 0x2, PT ;  /* 0x000000020800780c */ /* 0x000fe20003f05270 */
[----:B------:R-:W-:Y:S01]  /*2d60*/  USEL UR5, UR4, URZ, UP0 ;  /* 0x000000ff04057287 */ /* 0x000fe20008000000 */
[----:B------:R-:W2:Y:S03]  /*2d70*/  SYNCS.PHASECHK.TRANS64.TRYWAIT P1, [R2+URZ+0x90], R5 ;  /* 0x00009005020075a7 */ /* 0x000ea600080211ff */
[----:B------:R-:W-:Y:S01]  /*2d80*/  LOP3.LUT R12, R12, UR7, RZ, 0x3c, !PT ;  /* 0x000000070c0c7c12 */ /* 0x000fe2000f8e3cff */
[----:B-12---:R-:W-:Y:S07]  /*2d90*/  @!P1 BRA `(.L_x_50) ;  /* 0x0000008c00709947 */ /* 0x006fee0003800000 */
.L_x_187:
[C---:B------:R-:W-:Y:S01]  /*2da0*/  LEA R4, R11.reuse, UR6, 0x4 ;  /* 0x000000060b047c11 */ /* 0x040fe2000f8e20ff */
[----:B-1----:R-:W-:Y:S01]  /*2db0*/  VIADD R2, R2, 0xa0 ;  /* 0x000000a002027836 */ /* 0x002fe20000000000 */
[----:B------:R-:W-:Y:S01]  /*2dc0*/  SEL R8, R8, RZ, P0 ;  /* 0x000000ff08087207 */ /* 0x000fe20000000000 */
[----:B------:R-:W-:-:S03]  /*2dd0*/  VIADD R11, R11, 0x1 ;  /* 0x000000010b0b7836 */ /* 0x000fc60000000000 */
[----:B------:R-:W1:Y:S01]  /*2de0*/  LDS.128 R4, [R4+0x120] ;  /* 0x0001200004047984 */ /* 0x000e620000000c00 */
[----:B------:R-:W-:Y:S02]  /*2df0*/  PRMT R2, RZ, 0x654, R2 ;  /* 0x00000654ff027816 */ /* 0x000fe40000000002 */
[C---:B------:R-:W-:Y:S01]  /*2e00*/  ISETP.NE.AND P1, PT, R11.reuse, 0x2, PT ;  /* 0x000000020b00780c */ /* 0x040fe20003f25270 */
[----:B------:R-:W-:Y:S01]  /*2e10*/  @!PT LDS RZ, [RZ] ;  /* 0x00000000fffff984 */ /* 0x000fe20000000800 */
[----:B------:R-:W-:Y:S01]  /*2e20*/  @!PT LDS RZ, [RZ] ;  /* 0x00000000fffff984 */ /* 0x000fe20000000800 */
[----:B------:R-:W-:Y:S01]  /*2e30*/  @!PT LDS RZ, [RZ] ;  /* 0x00000000fffff984 */ /* 0x000fe20000000800 */
[----:B------:R-:W-:Y:S01]  /*2e40*/  @!PT LDS RZ, [RZ] ;  /* 0x00000000fffff984 */ /* 0x000fe20000000800 */
[----:B------:R2:W-:Y:S06]  /*2e50*/  MEMBAR.ALL.CTA ;  /* 0x0000000000007992 */ /* 0x0005ec0000008000 */
[----:B--2---:R-:W2:Y:S01]  /*2e60*/  FENCE.VIEW.ASYNC.S ;  /* 0x00000000000073c6 */ /* 0x004ea20000000000 */
[----:B------:R-:W-:Y:S01]  /*2e70*/  SEL R11, R11, RZ, P1 ;  /* 0x000000ff0b0b7207 */ /* 0x000fe20000800000 */
[----:B--2---:R2:W-:Y:S01]  /*2e80*/  SYNCS.ARRIVE.TRANS64.RED.A1T0 RZ, [R2+URZ], RZ ;  /* 0x000000ff02ff79a7 */ /* 0x0045e200081004ff */
[----:B-1----:R-:W-:-:S02]  /*2e90*/  LOP3.LUT P3, RZ, R6, 0x1, RZ, 0xc0, !PT ;  /* 0x0000000106ff7812 */ /* 0x002fc4000786c0ff */
[----:B------:R-:W-:-:S04]  /*2ea0*/  SEL R5, RZ, 0x1, P1 ;  /* 0x00000001ff057807 */ /* 0x000fc80000800000 */
[----:B------:R-:W-:Y:S02]  /*2eb0*/  LOP3.LUT R10, R10, R5, RZ, 0x3c, !PT ;  /* 0x000000050a0a7212 */ /* 0x000fe400078e3cff */
[----:B--2---:R-:W-:-:S04]  /*2ec0*/  SEL R2, RZ, 0x1, P0 ;  /* 0x00000001ff027807 */ /* 0x004fc80000000000 */
[----:B------:R-:W-:Y:S01]  /*2ed0*/  LOP3.LUT R9, R9, R2, RZ, 0x3c, !PT ;  /* 0x0000000209097212 */ /* 0x000fe200078e3cff */
[----:B------:R-:W-:Y:S06]  /*2ee0*/  @P3 BRA `(.L_x_51) ;  /* 0xfffffffc002c3947 */ /* 0x000fec000383ffff */
[----:B------:R-:W-:Y:S01]  /*2ef0*/  ULEA UR4, UR5, UR6, 0x3 ;  /* 0x0000000605047291 */ /* 0x000fe2000f8e18ff */
[----:B------:R-:W-:-:S08]  /*2f00*/  SHF.L.U32 R3, R12, 0x1f, RZ ;  /* 0x0000001f0c037819 */ /* 0x000fd000000006ff */
[----:B------:R-:W1:Y:S02]  /*2f10*/  SYNCS.PHASECHK.TRANS64 P0, [UR4+0xa0], R3 ;  /* 0x0000a003ff0075a7 */ /* 0x000e640008001004 */
[----:B-1----:R-:W-:Y:S05]  /*2f20*/  @P0 BRA `(.L_x_52) ;  /* 0x0000000000080947 */ /* 0x002fea0003800000 */
[----:B------:R-:W1:Y:S02]  /*2f30*/  SYNCS.PHASECHK.TRANS64.TRYWAIT P0, [UR4+0xa0], R3 ;  /* 0x0000a003ff0075a7 */ /* 0x000e640008001104 */
[----:B-1----:R-:W-:Y:S05]  /*2f40*/  @!P0 BRA `(.L_x_53) ;  /* 0x0000008c00188947 */ /* 0x002fea0003800000 */
.L_x_52:
[----:B------:R-:W-:-:S04]  /*2f50*/  UIADD3 UR7, UPT, UPT, UR5, 0x1, URZ ;  /* 0x0000000105077890 */ /* 0x000fc8000fffe0ff */
[----:B------:R-:W-:-:S04]  /*2f60*/  UISETP.NE.AND UP0, UPT, UR7, 0x2, UPT ;  /* 0x000000020700788c */ /* 0x000fc8000bf05270 */
[----:B------:R-:W-:Y:S02]  /*2f70*/  USEL UR8, URZ, 0x1, UP0 ;  /* 0x00000001ff087887 */ /* 0x000fe40008000000 */
[----:B------:R-:W-:-:S04]  /*2f80*/  USEL UR7, UR7, URZ, UP0 ;  /* 0x000000ff07077287 */ /* 0x000fc80008000000 */
[----:B------:R-:W-:Y:S01]  /*2f90*/  ULEA UR7, UR7, UR6, 0x3 ;  /* 0x0000000607077291 */ /* 0x000fe2000f8e18ff */
[----:B-1----:R-:W-:-:S04]  /*2fa0*/  LOP3.LUT R3, R12, UR8, RZ, 0x3c, !PT ;  /* 0x000000080c037c12 */ /* 0x002fc8000f8e3cff */
[----:B------:R-:W-:-:S04]  /*2fb0*/  SHF.L.U32 R0, R3, 0x1f, RZ ;  /* 0x0000001f03007819 */ /* 0x000fc800000006ff */
[----:B------:R-:W1:Y:S02]  /*2fc0*/  SYNCS.PHASECHK.TRANS64 P0, [UR7+0xa0], R0 ;  /* 0x0000a000ff0075a7 */ /* 0x000e640008001007 */
[----:B-1----:R-:W-:Y:S05]  /*2fd0*/  @P0 EXIT ;  /* 0x000000000000094d */ /* 0x002fea0003800000 */
[----:B------:R-:W-:Y:S02]  /*2fe0*/  SHF.L.U32 R3, R3, 0x1f, RZ ;  /* 0x0000001f03037819 */ /* 0x000fe400000006ff */
[----:B------:R-:W-:-:S07]  /*2ff0*/  MOV R0, UR7 ;  /* 0x0000000700007c02 */ /* 0x000fce0008000f00 */
.L_x_54:
[----:B-1----:R1:W2:Y:S02]  /*3000*/  SYNCS.PHASECHK.TRANS64.TRYWAIT P0, [R0+URZ+0xa0], R3 ;  /* 0x0000a003000075a7 */ /* 0x0022a400080011ff */
[----:B--2---:R-:W-:Y:S05]  /*3010*/  @!P0 NANOSLEEP.SYNCS 0x989680 ;  /* 0x009896800000895d */ /* 0x004fea0003900000 */
[----:B------:R-:W2:Y:S02]  /*3020*/  @!P0 SYNCS.PHASECHK.TRANS64 P0, [R0+URZ+0xa0], R3 ;  /* 0x0000a003000085a7 */ /* 0x000ea400080010ff */
[----:B--2---:R-:W-:Y:S05]  /*3030*/  @P0 EXIT ;  /* 0x000000000000094d */ /* 0x004fea0003800000 */
[----:B------:R-:W-:Y:S05]  /*3040*/  BRA `(.L_x_54) ;  /* 0xfffffffc00ec7947 */ /* 0x000fea000383ffff */
.L_x_47:
[----:B------:R-:W-:Y:S05]  /*3050*/  BRA.U UP4, `(.L_x_55) ;  /* 0x0000000d04d87547 */ /* 0x000fea000b800000 */
[----:B------:R-:W1:Y:S01]  /*3060*/  S2UR UR7, SR_CgaCtaId ;  /* 0x00000000000779c3 */ /* 0x000e620000008800 */
[----:B------:R-:W-:Y:S01]  /*3070*/  UMOV UR4, 0x40 ;  /* 0x0000004000047882 */ /* 0x000fe20000000000 */
[----:B------:R-:W-:Y:S01]  /*3080*/  NOP ;  /* 0x0000000000007918 */ /* 0x000fe20000000000 */
[----:B------:R-:W-:Y:S01]  /*3090*/  UMOV UR6, 0x400 ;  /* 0x0000040000067882 */ /* 0x000fe20000000000 */
[----:B-1----:R-:W-:Y:S02]  /*30a0*/  ULEA UR5, UR7, UR4, 0x18 ;  /* 0x0000000407057291 */ /* 0x002fe4000f8ec0ff */
[----:B------:R-:W-:-:S07]  /*30b0*/  ULEA UR6, UR7, UR6, 0x18 ;  /* 0x0000000607067291 */ /* 0x000fce000f8ec0ff */
[----:B------:R-:W1:Y:S02]  /*30c0*/  LDS.U8 R0, [UR5+0x1c] ;  /* 0x00001c05ff007984 */ /* 0x000e640008000000 */
[----:B-1----:R-:W-:-:S13]  /*30d0*/  ISETP.NE.AND P0, PT, R0, RZ, PT ;  /* 0x000000ff0000720c */ /* 0x002fda0003f05270 */
[----:B------:R-:W-:Y:S05]  /*30e0*/  @P0 BRA `(.L_x_56) ;  /* 0x0000000000580947 */ /* 0x000fea0003800000 */
[----:B------:R-:W-:-:S13]  /*30f0*/  ELECT P0, URZ, PT ;  /* 0x0000000000ff782f */ /* 0x000fda0003800000 */
[----:B------:R-:W-:Y:S05]  /*3100*/  @!P0 BRA `(.L_x_57) ;  /* 0x0000000000608947 */ /* 0x000fea0003800000 */
[----:B------:R-:W-:Y:S01]  /*3110*/  UMOV UR4, 0x10 ;  /* 0x0000001000047882 */ /* 0x000fe20000000000 */
[----:B------:R-:W-:Y:S01]  /*3120*/  HFMA2 R0, -RZ, RZ, 0, 5.9604644775390625e-08 ;  /* 0x00000001ff007431 */ /* 0x000fe200000001ff */
[----:B------:R-:W-:-:S03]  /*3130*/  MOV R3, 0xffff ;  /* 0x0000ffff00037802 */ /* 0x000fc60000000f00 */
[----:B------:R-:W-:Y:S04]  /*3140*/  DEPBAR.LE SB1, 0x36 ;  /* 0x00009d800000791a */ /* 0x000fe80000000000 */
[----:B------:R-:W1:Y:S02]  /*3150*/  UTCATOMSWS.FIND_AND_SET.ALIGN UP0, UR4, UR4 ;  /* 0x00000004000475e3 */ /* 0x000e640008000800 */
[----:B-1----:R-:W-:Y:S01]  /*3160*/  MOV R4, UR4 ;  /* 0x0000000400047c02 */ /* 0x002fe20008000f00 */
[----:B------:R-:W-:Y:S06]  /*3170*/  BRA.U UP0, `(.L_x_58) ;  /* 0x0000000100187547 */ /* 0x000fec000b800000 */
.L_x_59:
[----:B------:R-:W-:Y:S05]  /*3180*/  NANOSLEEP 0x64 ;  /* 0x000000640000795d */ /* 0x000fea0003800000 */
[----:B------:R-:W-:-:S05]  /*3190*/  UMOV UR4, 0x10 ;  /* 0x0000001000047882 */ /* 0x000fca0000000000 */
[----:B------:R-:W-:Y:S04]  /*31a0*/  DEPBAR.LE SB1, 0x36 ;  /* 0x00009d800000791a */ /* 0x000fe80000000000 */
[----:B------:R-:W1:Y:S02]  /*31b0*/  UTCATOMSWS.FIND_AND_SET.ALIGN UP0, UR4, UR4 ;  /* 0x00000004000475e3 */ /* 0x000e640008000800 */
[----:B-1----:R-:W-:Y:S01]  /*31c0*/  MOV R4, UR4 ;  /* 0x0000000400047c02 */ /* 0x002fe20008000f00 */
[----:B------:R-:W-:Y:S05]  /*31d0*/  BRA.U !UP0, `(.L_x_59) ;  /* 0xfffffffd08e87547 */ /* 0x000fea000b83ffff */
.L_x_58:
[-C--:B------:R-:W-:Y:S02]  /*31e0*/  SHF.L.U32 R3, R3, R4.reuse, RZ ;  /* 0x0000000403037219 */ /* 0x080fe400000006ff */
[----:B------:R-:W-:Y:S01]  /*31f0*/  SHF.L.U32 R0, R0, R4, RZ ;  /* 0x0000000400007219 */ /* 0x000fe200000006ff */
[----:B------:R-:W-:Y:S02]  /*3200*/  IMAD.SHL.U32 R4, R4, 0x20, RZ ;  /* 0x0000002004047824 */ /* 0x000fe400078e00ff */
[----:B------:R1:W-:Y:S04]  /*3210*/  ATOMS.OR RZ, [UR5+0x14], R3 ;  /* 0x00001403ffff798c */ /* 0x0003e8000b000005 */
[----:B------:R1:W-:Y:S04]  /*3220*/  ATOMS.OR RZ, [UR5+0x18], R0 ;  /* 0x00001800ffff798c */ /* 0x0003e8000b000005 */
[----:B------:R1:W-:Y:S01]  /*3230*/  STS [UR6+0x140], R4 ;  /* 0x00014004ff007988 */ /* 0x0003e20008000806 */
[----:B------:R-:W-:Y:S05]  /*3240*/  BRA `(.L_x_57) ;  /* 0x0000000000107947 */ /* 0x000fea0003800000 */
.L_x_56:
[----:B------:R-:W-:Y:S02]  /*3250*/  MOV R0, 0xffffffff ;  /* 0xffffffff00007802 */ /* 0x000fe40000000f00 */
[----:B------:R-:W-:-:S03]  /*3260*/  MOV R4, 0x3290 ;  /* 0x0000329000047802 */ /* 0x000fc60000000f00 */
[----:B------:R1:W-:Y:S04]  /*3270*/  STS [UR6+0x140], R0 ;  /* 0x00014000ff007988 */ /* 0x0003e80008000806 */
[----:B-1---5:R-:W-:Y:S05]  /*3280*/  CALL.REL.NOINC `($__internal_1_$__cuda_sm10x_tcgen05_guardrail_trap_phase_invalid_during_alloc) ;  /* 0x0000009400107944 */ /* 0x022fea0003c00000 */
.L_x_57:
[----:B------:R-:W-:Y:S05]  /*3290*/  WARPSYNC.ALL ;  /* 0x0000000000007948 */ /* 0x000fea0003800000 */
[----:B------:R-:W2:Y:S01]  /*32a0*/  S2UR UR4, SR_CgaCtaId ;  /* 0x00000000000479c3 */ /* 0x000ea20000008800 */
[----:B------:R-:W-:Y:S01]  /*32b0*/  UMOV UR26, 0x400 ;  /* 0x00000400001a7882 */ /* 0x000fe20000000000 */
[----:B------:R-:W-:-:S06]  /*32c0*/  NOP ;  /* 0x0000000000007918 */ /* 0x000fcc0000000000 */
[----:B------:R-:W-:Y:S06]  /*32d0*/  BAR.ARV 0x6, 0xa0 ;  /* 0x0182800000007b1d */ /* 0x000fec0000002000 */
[----:B------:R-:W3:Y:S01]  /*32e0*/  LDCU UR5, c[0x0][0x38c] ;  /* 0x00007180ff0577ac */ /* 0x000ee20008000800 */
[----:B------:R-:W-:Y:S01]  /*32f0*/  LOP3.LUT R2, R2, 0xffff, RZ, 0xc0, !PT ;  /* 0x0000ffff02027812 */ /* 0x000fe200078ec0ff */
[----:B------:R-:W-:Y:S01]  /*3300*/  IMAD.MOV.U32 R11, RZ, RZ, 0x1 ;  /* 0x00000001ff0b7424 */ /* 0x000fe200078e00ff */
[----:B------:R-:W-:Y:S01]  /*3310*/  CS2R R8, SRZ ;  /* 0x0000000000087805 */ /* 0x000fe2000001ff00 */
[----:B------:R-:W4:Y:S01]  /*3320*/  LDCU UR7, c[0x0][0x38c] ;  /* 0x00007180ff0777ac */ /* 0x000f220008000800 */
[----:B------:R-:W-:Y:S01]  /*3330*/  R2UR UR27, R2 ;  /* 0x00000000021b72ca */ /* 0x000fe200000e0000 */
[----:B------:R-:W-:Y:S01]  /*3340*/  IMAD.MOV.U32 R10, RZ, RZ, RZ ;  /* 0x000000ffff0a7224 */ /* 0x000fe200078e00ff */
[----:B------:R-:W-:Y:S01]  /*3350*/  UMOV UR30, URZ ;  /* 0x000000ff001e7c82 */ /* 0x000fe20008000000 */
[----:B------:R-:W-:Y:S01]  /*3360*/  UMOV UR24, URZ ;  /* 0x000000ff00187c82 */ /* 0x000fe20008000000 */
[----:B--2---:R-:W-:Y:S01]  /*3370*/  ULEA UR26, UR4, UR26, 0x18 ;  /* 0x0000001a041a7291 */ /* 0x004fe2000f8ec0ff */
[----:B------:R-:W-:Y:S01]  /*3380*/  UMOV UR38, 0x0 ;  /* 0x0000000000267882 */ /* 0x000fe20000000000 */
[----:B------:R-:W-:-:S02]  /*3390*/  UMOV UR39, 0x4400910 ;  /* 0x0440091000277882 */ /* 0x000fc40000000000 */
[----:B------:R-:W-:Y:S02]  /*33a0*/  UIADD3 UR4, UPT, UPT, UR26, 0x8800, URZ ;  /* 0x000088001a047890 */ /* 0x000fe4000fffe0ff */
[----:B------:R-:W-:Y:S02]  /*33b0*/  UIADD3 UR6, UPT, UPT, UR26, 0x10800, URZ ;  /* 0x000108001a067890 */ /* 0x000fe4000fffe0ff */
[----:B---3--:R-:W-:Y:S01]  /*33c0*/  UIADD3 UR5, UPT, UPT, UR5, 0x1f, URZ ;  /* 0x0000001f05057890 */ /* 0x008fe2000fffe0ff */
[----:B-1----:R-:W1:Y:S01]  /*33d0*/  LDS R0, [UR26+0x140] ;  /* 0x0001401aff007984 */ /* 0x002e620008000800 */
[----:B------:R-:W-:Y:S01]  /*33e0*/  UMOV UR36, 0x0 ;  /* 0x0000000000247882 */ /* 0x000fe20000000000 */
[----:B------:R-:W-:Y:S01]  /*33f0*/  UMOV UR37, 0x4400910 ;  /* 0x0440091000257882 */ /* 0x000fe20000000000 */
[----:B------:R-:W-:Y:S02]  /*3400*/  USHF.R.S32.HI UR40, URZ, 0x1f, UR5 ;  /* 0x0000001fff287899 */ /* 0x000fe40008011405 */
[----:B----4-:R-:W-:-:S02]  /*3410*/  UISETP.GE.AND UP4, UPT, UR7, 0x1, UPT ;  /* 0x000000010700788c */ /* 0x010fc4000bf86270 */
[----:B------:R-:W-:Y:S02]  /*3420*/  ULEA.HI UR40, UR40, UR5, URZ, 0x5 ;  /* 0x0000000528287291 */ /* 0x000fe4000f8f28ff */
[----:B------:R-:W-:Y:S02]  /*3430*/  USHF.R.U32.HI UR5, URZ, 0x4, UR4 ;  /* 0x00000004ff057899 */ /* 0x000fe40008011604 */
[----:B------:R-:W-:Y:S02]  /*3440*/  USHF.R.S32.HI UR40, URZ, 0x5, UR40 ;  /* 0x00000005ff287899 */ /* 0x000fe40008011428 */
[----:B------:R-:W-:Y:S02]  /*3450*/  USHF.R.U32.HI UR4, URZ, 0x4, UR6 ;  /* 0x00000004ff047899 */ /* 0x000fe40008011606 */
[----:B------:R-:W-:Y:S02]  /*3460*/  UISETP.LT.AND UP0, UPT, UR40, 0x1, UPT ;  /* 0x000000012800788c */ /* 0x000fe4000bf01270 */
[----:B------:R-:W-:-:S02]  /*3470*/  ULOP3.LUT UR5, UR5, 0x3fff, URZ, 0xc0, !UPT ;  /* 0x00003fff05057892 */ /* 0x000fc4000f8ec0ff */
[----:B------:R-:W-:Y:S02]  /*3480*/  ULOP3.LUT UR4, UR4, 0x3fff, URZ, 0xc0, !UPT ;  /* 0x00003fff04047892 */ /* 0x000fe4000f8ec0ff */
[----:B------:R-:W-:Y:S02]  /*3490*/  USEL UR41, UR40, 0x1, !UP0 ;  /* 0x0000000128297887 */ /* 0x000fe4000c000000 */
[----:B------:R-:W-:Y:S02]  /*34a0*/  ULOP3.LUT UR28, UR5, 0x10000, URZ, 0xfc, !UPT ;  /* 0x00010000051c7892 */ /* 0x000fe4000f8efcff */
[----:B------:R-:W-:Y:S02]  /*34b0*/  ULOP3.LUT UR29, UR4, 0x10000, URZ, 0xfc, !UPT ;  /* 0x00010000041d7892 */ /* 0x000fe4000f8efcff */
[----:B------:R-:W-:Y:S01]  /*34c0*/  UIADD3 UR41, UPT, UPT, -UR41, URZ, URZ ;  /* 0x000000ff29297290 */ /* 0x000fe2000fffe1ff */
[----:B------:R-:W-:Y:S01]  /*34d0*/  UMOV UR34, 0x0 ;  /* 0x0000000000227882 */ /* 0x000fe20000000000 */
[----:B------:R-:W-:Y:S01]  /*34e0*/  UMOV UR35, 0x4400910 ;  /* 0x0440091000237882 */ /* 0x000fe20000000000 */
[----:B------:R-:W-:Y:S01]  /*34f0*/  UMOV UR32, 0x0 ;  /* 0x0000000000207882 */ /* 0x000fe20000000000 */
[----:B------:R-:W-:Y:S01]  /*3500*/  UMOV UR33, 0x4400910 ;  /* 0x0440091000217882 */ /* 0x000fe20000000000 */
[----:B-1----:R-:W-:-:S15]  /*3510*/  R2UR UR42, R0 ;  /* 0x00000000002a72ca */ /* 0x002fde00000e0000 */
.L_x_66:
[----:B------:R-:W-:Y:S02]  /*3520*/  LEA R0, R10, UR26, 0x3 ;  /* 0x0000001a0a007c11 */ /* 0x000fe4000f8e18ff */
[----:B------:R-:W-:Y:S02]  /*3530*/  SHF.L.U32 R5, R9, 0x1f, RZ ;  /* 0x0000001f09057819 */ /* 0x000fe400000006ff */
[----:B------:R-:W-:Y:S01]  /*3540*/  PLOP3.LUT P0, PT, PT, PT, UP4, 0x80, 0x8 ;  /* 0x000000000008781c */ /* 0x000fe20003f0f048 */
[----:B------:R-:W-:Y:S01]  /*3550*/  VIADD R3, R0, 0xa0 ;  /* 0x000000a000037836 */ /* 0x000fe20000000000 */
[----:B-1----:R-:W1:Y:S02]  /*3560*/  SYNCS.PHASECHK.TRANS64.TRYWAIT P1, [R0+URZ+0x90], R5 ;  /* 0x00009005000075a7 */ /* 0x002e6400080211ff */
[----:B-1-3--:R-:W-:Y:S09]  /*3570*/  @!P1 BRA `(.L_x_60) ;  /* 0x0000008400a49947 */ /* 0x00aff20003800000 */
.L_x_189:
[----:B------:R-:W-:Y:S01]  /*3580*/  LEA R4, R10, UR26, 0x4 ;  /* 0x0000001a0a047c11 */ /* 0x000fe2000f8e20ff */
[----:B------:R-:W-:Y:S01]  /*3590*/  @UP4 ULEA UR4, UR24, UR26, 0x3 ;  /* 0x0000001a18044291 */ /* 0x000fe2000f8e18ff */
[----:B------:R-:W-:Y:S01]  /*35a0*/  PLOP3.LUT P2, PT, PT, PT, PT, 0x80, 0x8 ;  /* 0x000000000008781c */ /* 0x000fe20003f4f070 */
[----:B------:R-:W-:Y:S01]  /*35b0*/  ULEA UR31, UR30, UR26, 0x3 ;  /* 0x0000001a1e1f7291 */ /* 0x000fe2000f8e18ff */
[----:B------:R-:W-:Y:S02]  /*35c0*/  PRMT R3, RZ, 0x654, R3 ;  /* 0x00000654ff037816 */ /* 0x000fe40000000003 */
[----:B-1----:R-:W1:Y:S01]  /*35d0*/  LDS.128 R4, [R4+0x120] ;  /* 0x0001200004047984 */ /* 0x002e620000000c00 */
[----:B------:R-:W-:Y:S02]  /*35e0*/  @P0 SHF.L.U32 R2, R8, 0x1f, RZ ;  /* 0x0000001f08020819 */ /* 0x000fe400000006ff */
[----:B------:R-:W-:Y:S01]  /*35f0*/  SHF.L.U32 R0, R11, 0x1f, RZ ;  /* 0x0000001f0b007819 */ /* 0x000fe200000006ff */
[----:B------:R-:W-:Y:S01]  /*3600*/  @!PT LDS RZ, [RZ] ;  /* 0x00000000fffff984 */ /* 0x000fe20000000800 */
[----:B------:R-:W-:Y:S01]  /*3610*/  @!PT LDS RZ, [RZ] ;  /* 0x00000000fffff984 */ /* 0x000fe20000000800 */
[----:B------:R-:W-:Y:S01]  /*3620*/  @!PT LDS RZ, [RZ] ;  /* 0x00000000fffff984 */ /* 0x000fe20000000800 */
[----:B------:R-:W-:Y:S01]  /*3630*/  @!PT LDS RZ, [RZ] ;  /* 0x00000000fffff984 */ /* 0x000fe20000000800 */
[----:B------:R2:W-:Y:S06]  /*3640*/  MEMBAR.ALL.CTA ;  /* 0x0000000000007992 */ /* 0x0005ec0000008000 */
[----:B--2---:R-:W2:Y:S02]  /*3650*/  FENCE.VIEW.ASYNC.S ;  /* 0x00000000000073c6 */ /* 0x004ea40000000000 */
[----:B--2---:R2:W-:Y:S01]  /*3660*/  SYNCS.ARRIVE.TRANS64.RED.A1T0 RZ, [R3+URZ], RZ ;  /* 0x000000ff03ff79a7 */ /* 0x0045e200081004ff */
[----:B------:R2:W3:Y:S01]  /*3670*/  @P0 SYNCS.PHASECHK.TRANS64.TRYWAIT P2, [UR4], R2 ;  /* 0x00000002ff0005a7 */ /* 0x0004e20008041104 */
[----:B------:R-:W-:Y:S01]  /*3680*/  ULEA.HI UR4, UR30, UR30, URZ, 0x1 ;  /* 0x0000001e1e047291 */ /* 0x000fe2000f8f08ff */
[----:B-1----:R-:W-:-:S03]  /*3690*/  LOP3.LUT P1, RZ, R6, 0x1, RZ, 0xc0, !PT ;  /* 0x0000000106ff7812 */ /* 0x002fc6000782c0ff */
[----:B------:R-:W-:Y:S02]  /*36a0*/  USHF.L.U32 UR11, UR4, 0x7, URZ ;  /* 0x00000007040b7899 */ /* 0x000fe400080006ff */
[----:B------:R-:W-:Y:S02]  /*36b0*/  ULOP3.LUT UR4, UR4, 0xffe, URZ, 0xc0, !UPT ;  /* 0x00000ffe04047892 */ /* 0x000fe4000f8ec0ff */
[----:B------:R-:W-:Y:S02]  /*36c0*/  ULOP3.LUT UR11, UR11, 0xffffff00, URZ, 0xc0, !UPT ;  /* 0xffffff000b0b7892 */ /* 0x000fe4000f8ec0ff */
[----:B------:R-:W-:Y:S02]  /*36d0*/  UIADD3 UR4, UPT, UPT, -UR4, UR30, URZ ;  /* 0x0000001e04047290 */ /* 0x000fe4000fffe1ff */
[----:B------:R-:W-:Y:S01]  /*36e0*/  UIADD3 UR11, UPT, UPT, UR42, UR11, URZ ;  /* 0x0000000b2a0b7290 */ /* 0x000fe2000fffe0ff */
[----:B------:R-:W1:Y:S03]  /*36f0*/  SYNCS.PHASECHK.TRANS64.TRYWAIT P0, [UR31+0xd0], R0 ;  /* 0x0000d000ff0075a7 */ /* 0x000e66000800111f */
[----:B------:R-:W-:Y:S01]  /*3700*/  ULEA UR11, UR4, UR11, 0x14 ;  /* 0x0000000b040b7291 */ /* 0x000fe2000f8ea0ff */
[----:B-123--:R-:W-:Y:S11]  /*3710*/  @!P0 BRA `(.L_x_61) ;  /* 0x0000008400508947 */ /* 0x00eff60003800000 */
.L_x_191:
[----:B------:R-:W-:Y:S01]  /*3720*/  IADD3 R10, PT, PT, R10, 0x1, RZ ;  /* 0x000000010a0a7810 */ /* 0x000fe20007ffe0ff */
[----:B------:R-:W-:Y:S06]  /*3730*/  BRA.U !UP4, `(.L_x_62) ;  /* 0x000000010cc07547 */ /* 0x000fec000b800000 */
[----:B------:R-:W-:Y:S01]  /*3740*/  UPLOP3.LUT UP2, UPT, UPT, UPT, UPT, 0x40, 0x4 ;  /* 0x000000000004789c */ /* 0x000fe20003f4e870 */
[----:B------:R-:W-:Y:S01]  /*3750*/  UMOV UR23, UR41 ;  /* 0x0000002900177c82 */ /* 0x000fe20008000000 */
[----:B------:R-:W-:Y:S01]  /*3760*/  UMOV UR22, UR40 ;  /* 0x0000002800167c82 */ /* 0x000fe20008000000 */
[----:B------:R-:W-:-:S08]  /*3770*/  UMOV UR10, UR24 ;  /* 0x00000018000a7c82 */ /* 0x000fd00008000000 */
.L_x_65:
[----:B------:R-:W-:Y:S02]  /*3780*/  UIADD3 UR23, UPT, UPT, UR23, 0x1, URZ ;  /* 0x0000000117177890 */ /* 0x000fe4000fffe0ff */
[----:B--2---:R-:W-:Y:S02]  /*3790*/  ULEA UR5, UR10, UR26, 0x3 ;  /* 0x0000001a0a057291 */ /* 0x004fe4000f8e18ff */
[----:B------:R-:W-:Y:S01]  /*37a0*/  UISETP.NE.AND UP3, UPT, UR23, URZ, UPT ;  /* 0x000000ff1700728c */ /* 0x000fe2000bf65270 */
[----:B---3--:R-:W-:Y:S10]  /*37b0*/  @P2 BRA `(.L_x_63) ;  /* 0x00000000000c2947 */ /* 0x008ff40003800000 */
[----:B-1----:R-:W-:Y:S04]  /*37c0*/  SHF.L.U32 R3, R8, 0x1f, RZ ;  /* 0x0000001f08037819 */ /* 0x002fe800000006ff */
[----:B------:R-:W1:Y:S02]  /*37d0*/  SYNCS.PHASECHK.TRANS64.TRYWAIT P0, [UR5], R3 ;  /* 0x00000003ff0075a7 */ /* 0x000e640008001105 */
[----:B-1----:R-:W-:Y:S05]  /*37e0*/  @!P0 BRA `(.L_x_64) ;  /* 0x0000008400348947 */ /* 0x002fea0003800000 */
.L_x_63:
[----:B------:R-:W-:Y:S01]  /*37f0*/  UISETP.NE.AND UP0, UPT, UR22, 0x1, UPT ;  /* 0x000000011600788c */ /* 0x000fe2000bf05270 */
[----:B------:R-:W-:Y:S01]  /*3800*/  PLOP3.LUT P2, PT, PT, PT, PT, 0x80, 0x8 ;  /* 0x000000000008781c */ /* 0x000fe20003f4f070 */
[----:B------:R-:W-:Y:S02]  /*3810*/  UIADD3 UR4, UPT, UPT, UR10, 0x1, URZ ;  /* 0x000000010a047890 */ /* 0x000fe4000fffe0ff */
[----:B------:R-:W-:Y:S02]  /*3820*/  UIADD3 UR25, UPT, UPT, UR5, 0x20, URZ ;  /* 0x0000002005197890 */ /* 0x000fe4000fffe0ff */
[----:B------:R-:W-:Y:S01]  /*3830*/  UISETP.NE.AND UP1, UPT, UR4, 0x4, UPT ;  /* 0x000000040400788c */ /* 0x000fe2000bf25270 */
[----:B------:R-:W-:Y:S01]  /*3840*/  PLOP3.LUT P0, PT, PT, PT, UP0, 0x80, 0x8 ;  /* 0x000000000008781c */ /* 0x000fe20003f0f008 */
[----:B------:R-:W-:Y:S02]  /*3850*/  UIADD3 UR22, UPT, UPT, UR22, -0x1, URZ ;  /* 0xffffffff16167890 */ /* 0x000fe4000fffe0ff */
[----:B------:R-:W-:Y:S02]  /*3860*/  USEL UR6, URZ, 0x1, UP1 ;  /* 0x00000001ff067887 */ /* 0x000fe40008800000 */
[----:B------:R-:W-:Y:S01]  /*3870*/  USEL UR24, UR4, URZ, UP1 ;  /* 0x000000ff04187287 */ /* 0x000fe20008800000 */
[----:B------:R-:W-:Y:S01]  /*3880*/  UMOV UR7, 0x40004040 ;  /* 0x4000404000077882 */ /* 0x000fe20000000000 */
[----:B------:R-:W-:Y:S02]  /*3890*/  UMOV UR5, 0x40004040 ;  /* 0x4000404000057882 */ /* 0x000fe40000000000 */
[----:B------:R-:W-:Y:S01]  /*38a0*/  @UP0 ULEA UR4, UR24, UR26, 0x3 ;  /* 0x0000001a18040291 */ /* 0x000fe2000f8e18ff */
[----:B------:R-:W-:Y:S01]  /*38b0*/  LOP3.LUT R8, R8, UR6, RZ, 0x3c, !PT ;  /* 0x0000000608087c12 */ /* 0x000fe2000f8e3cff */
[----:B------:R-:W-:Y:S01]  /*38c0*/  ULEA UR6, UR10, UR29, 0xb ;  /* 0x0000001d0a067291 */ /* 0x000fe2000f8e58ff */
[----:B------:R-:W-:Y:S02]  /*38d0*/  UMOV UR21, 0x40004040 ;  /* 0x4000404000157882 */ /* 0x000fe40000000000 */
[----:B-1----:R-:W-:Y:S01]  /*38e0*/  @P0 SHF.L.U32 R0, R8, 0x1f, RZ ;  /* 0x0000001f08000819 */ /* 0x002fe200000006ff */
[----:B------:R-:W-:Y:S02]  /*38f0*/  UIADD3 UR20, UPT, UPT, UR6, 0x2, URZ ;  /* 0x0000000206147890 */ /* 0x000fe4000fffe0ff */
[----:B------:R-:W-:Y:S01]  /*3900*/  UIADD3 UR16, UPT, UPT, UR6, 0x4, URZ ;  /* 0x0000000406107890 */ /* 0x000fe2000fffe0ff */
[----:B------:R2:W3:Y:S01]  /*3910*/  @P0 SYNCS.PHASECHK.TRANS64.TRYWAIT P2, [UR4], R0 ;  /* 0x00000000ff0005a7 */ /* 0x0004e20008041104 */
[----:B------:R-:W-:Y:S02]  /*3920*/  ULEA UR4, UR10, UR28, 0x9 ;  /* 0x0000001c0a047291 */ /* 0x000fe4000f8e48ff */
[----:B------:R-:W-:Y:S02]  /*3930*/  UIADD3 UR12, UPT, UPT, UR6, 0x6, URZ ;  /* 0x00000006060c7890 */ /* 0x000fe4000fffe0ff */
[----:B------:R-:W-:Y:S02]  /*3940*/  UIADD3 UR18, UPT, UPT, UR4, 0x2, URZ ;  /* 0x0000000204127890 */ /* 0x000fe4000fffe0ff */
[----:B------:R-:W-:Y:S02]  /*3950*/  UIADD3 UR14, UPT, UPT, UR4, 0x4, URZ ;  /* 0x00000004040e7890 */ /* 0x000fe4000fffe0ff */
[----:B------:R-:W-:Y:S01]  /*3960*/  UIADD3 UR8, UPT, UPT, UR4, 0x6, URZ ;  /* 0x0000000604087890 */ /* 0x000fe2000fffe0ff */
[----:B------:R2:W-:Y:S01]  /*3970*/  UTCHMMA gdesc[UR4], gdesc[UR6], tmem[UR11], tmem[UR38], idesc[UR39], UP2 ;  /* 0x00ff2606040075ea */ /* 0x0005e2000900000b */
[----:B------:R-:W-:Y:S01]  /*3980*/  UPLOP3.LUT UP2, UPT, UPT, UPT, UPT, 0x80, 0x8 ;  /* 0x000000000008789c */ /* 0x000fe20003f4f070 */
[----:B------:R-:W-:Y:S01]  /*3990*/  UMOV UR19, 0x40004040 ;  /* 0x4000404000137882 */ /* 0x000fe20000000000 */
[----:B------:R-:W-:Y:S01]  /*39a0*/  UMOV UR17, 0x40004040 ;  /* 0x4000404000117882 */ /* 0x000fe20000000000 */
[----:B------:R2:W-:Y:S01]  /*39b0*/  UTCHMMA gdesc[UR18], gdesc[UR20], tmem[UR11], tmem[UR36], idesc[UR37], UPT ;  /* 0x00ff2414120075ea */ /* 0x0005e2000b80000b */
[----:B------:R-:W-:Y:S01]  /*39c0*/  UMOV UR15, 0x40004040 ;  /* 0x40004040000f7882 */ /* 0x000fe20000000000 */
[----:B------:R-:W-:Y:S01]  /*39d0*/  UMOV UR13, 0x40004040 ;  /* 0x40004040000d7882 */ /* 0x000fe20000000000 */
[----:B------:R-:W-:Y:S01]  /*39e0*/  UMOV UR9, 0x40004040 ;  /* 0x4000404000097882 */ /* 0x000fe20000000000 */
[----:B------:R2:W-:Y:S01]  /*39f0*/  UTCHMMA gdesc[UR14], gdesc[UR16], tmem[UR11], tmem[UR34], idesc[UR35], UPT ;  /* 0x00ff22100e0075ea */ /* 0x0005e2000b80000b */
[----:B------:R2:W-:Y:S01]  /*3a00*/  UTCHMMA gdesc[UR8], gdesc[UR12], tmem[UR11], tmem[UR32], idesc[UR33], UPT ;  /* 0x00ff200c080075ea */ /* 0x0005e2000b80000b */
[----:B------:R2:W-:Y:S01]  /*3a10*/  UTCBAR.MULTICAST [UR25], URZ, UR27 ;  /* 0x000000ff190073e9 */ /* 0x0005e2000800081b */
[----:B------:R-:W-:Y:S01]  /*3a20*/  UMOV UR10, UR24 ;  /* 0x00000018000a7c82 */ /* 0x000fe20008000000 */
[----:B------:R-:W-:Y:S05]  /*3a30*/  BRA.U UP3, `(.L_x_65) ;  /* 0xfffffffd03507547 */ /* 0x000fea000b83ffff */
.L_x_62:
[----:B--2---:R-:W-:Y:S01]  /*3a40*/  UIADD3 UR4, UPT, UPT, UR30, 0x1, URZ ;  /* 0x000000011e047890 */ /* 0x004fe2000fffe0ff */
[C---:B------:R-:W-:Y:S01]  /*3a50*/  ISETP.NE.AND P0, PT, R10.reuse, 0x2, PT ;  /* 0x000000020a00780c */ /* 0x040fe20003f05270 */
[----:B------:R-:W-:Y:S02]  /*3a60*/  UIADD3 UR5, UPT, UPT, UR31, 0xb0, URZ ;  /* 0x000000b01f057890 */ /* 0x000fe4000fffe0ff */
[----:B------:R-:W-:Y:S01]  /*3a70*/  UISETP.NE.AND UP0, UPT, UR4, 0x4, UPT ;  /* 0x000000040400788c */ /* 0x000fe2000bf05270 */
[----:B-1----:R-:W-:Y:S02]  /*3a80*/  SEL R0, RZ, 0x1, P0 ;  /* 0x00000001ff007807 */ /* 0x002fe40000000000 */
[----:B------:R-:W-:Y:S01]  /*3a90*/  SEL R10, R10, RZ, P0 ;  /* 0x000000ff0a0a7207 */ /* 0x000fe20000000000 */
[----:B------:R-:W-:Y:S01]  /*3aa0*/  USEL UR6, URZ, 0x1, UP0 ;  /* 0x00000001ff067887 */ /* 0x000fe20008000000 */
[----:B------:R-:W-:Y:S01]  /*3ab0*/  LOP3.LUT R9, R9, R0, RZ, 0x3c, !PT ;  /* 0x0000000009097212 */ /* 0x000fe200078e3cff */
[----:B------:R-:W-:Y:S01]  /*3ac0*/  USEL UR30, UR4, URZ, UP0 ;  /* 0x000000ff041e7287 */ /* 0x000fe20008000000 */
[----:B------:R1:W-:Y:S03]  /*3ad0*/  UTCBAR [UR5], URZ ;  /* 0x000000ff050073e9 */ /* 0x0003e600080000ff */
[----:B------:R-:W-:Y:S01]  /*3ae0*/  LOP3.LUT R11, R11, UR6, RZ, 0x3c, !PT ;  /* 0x000000060b0b7c12 */ /* 0x000fe2000f8e3cff */
[----:B------:R-:W-:Y:S07]  /*3af0*/  @P1 BRA `(.L_x_66) ;  /* 0xfffffff800881947 */ /* 0x000fee000383ffff */
[----:B------:R-:W2:Y:S01]  /*3b00*/  S2UR UR8, SR_CgaCtaId ;  /* 0x00000000000879c3 */ /* 0x000ea20000008800 */
[----:B------:R-:W-:Y:S01]  /*3b10*/  ELECT P0, URZ, PT ;  /* 0x0000000000ff782f */ /* 0x000fe20003800000 */
[----:B------:R-:W-:Y:S01]  /*3b20*/  IMAD.MOV.U32 R0, RZ, RZ, 0x1 ;  /* 0x00000001ff007424 */ /* 0x000fe200078e00ff */
[----:B------:R-:W-:Y:S01]  /*3b30*/  UIADD3 UR26, UPT, UPT, UR26, 0xd0, URZ ;  /* 0x000000d01a1a7890 */ /* 0x000fe2000fffe0ff */
[----:B------:R-:W-:Y:S01]  /*3b40*/  SHF.L.U32 R3, R11, 0x1f, RZ ;  /* 0x0000001f0b037819 */ /* 0x000fe200000006ff */
[----:B------:R-:W-:-:S03]  /*3b50*/  UMOV UR4, 0x40 ;  /* 0x0000004000047882 */ /* 0x000fc60000000000 */
[----:B------:R-:W-:Y:S01]  /*3b60*/  UVIRTCOUNT.DEALLOC.SMPOOL 0x80 ;  /* 0x000000800000784c */ /* 0x000fe20000000000 */
[----:B--2---:R-:W-:Y:S02]  /*3b70*/  ULEA UR8, UR8, UR4, 0x18 ;  /* 0x0000000408087291 */ /* 0x004fe4000f8ec0ff */
[----:B------:R-:W-:-:S07]  /*3b80*/  ULEA UR4, UR30, UR26, 0x3 ;  /* 0x0000001a1e047291 */ /* 0x000fce000f8e18ff */
[----:B------:R2:W-:Y:S02]  /*3b90*/  @P0 STS.U8 [UR8+0x1c], R0 ;  /* 0x00001c00ff000988 */ /* 0x0005e40008000008 */
[----:B------:R-:W4:Y:S02]  /*3ba0*/  SYNCS.PHASECHK.TRANS64.TRYWAIT P0, [UR4], R3 ;  /* 0x00000003ff0075a7 */ /* 0x000f240008001104 */
[----:B--2-4-:R-:W-:Y:S05]  /*3bb0*/  @!P0 BRA `(.L_x_67) ;  /* 0x0000008000588947 */ /* 0x014fea0003800000 */
.L_x_194:
[----:B------:R-:W-:-:S04]  /*3bc0*/  UIADD3 UR4, UPT, UPT, UR30, 0x1, URZ ;  /* 0x000000011e047890 */ /* 0x000fc8000fffe0ff */
[----:B------:R-:W-:-:S04]  /*3bd0*/  UISETP.NE.AND UP0, UPT, UR4, 0x4, UPT ;  /* 0x000000040400788c */ /* 0x000fc8000bf05270 */
[----:B------:R-:W-:Y:S02]  /*3be0*/  USEL UR6, URZ, 0x1, UP0 ;  /* 0x00000001ff067887 */ /* 0x000fe40008000000 */
[----:B------:R-:W-:-:S04]  /*3bf0*/  USEL UR4, UR4, URZ, UP0 ;  /* 0x000000ff04047287 */ /* 0x000fc80008000000 */
[----:B-1----:R-:W-:Y:S01]  /*3c00*/  ULEA UR5, UR4, UR26, 0x3 ;  /* 0x0000001a04057291 */ /* 0x002fe2000f8e18ff */
[----:B------:R-:W-:-:S04]  /*3c10*/  LOP3.LUT R2, R11, UR6, RZ, 0x3c, !PT ;  /* 0x000000060b027c12 */ /* 0x000fc8000f8e3cff */
[----:B--2---:R-:W-:-:S04]  /*3c20*/  SHF.L.U32 R3, R2, 0x1f, RZ ;  /* 0x0000001f02037819 */ /* 0x004fc800000006ff */
[----:B------:R-:W1:Y:S02]  /*3c30*/  SYNCS.PHASECHK.TRANS64.TRYWAIT P0, [UR5], R3 ;  /* 0x00000003ff0075a7 */ /* 0x000e640008001105 */
[----:B-1----:R-:W-:Y:S05]  /*3c40*/  @!P0 BRA `(.L_x_68) ;  /* 0x00000080004c8947 */ /* 0x002fea0003800000 */
.L_x_196:
        /* <DEDUP_REMOVED lines=9> */
.L_x_198:
[----:B------:R-:W-:-:S04]  /*3ce0*/  UIADD3 UR4, UPT, UPT, UR4, 0x1, URZ ;  /* 0x0000000104047890 */ /* 0x000fc8000fffe0ff */
[----:B------:R-:W-:-:S04]  /*3cf0*/  UISETP.NE.AND UP0, UPT, UR4, 0x4, UPT ;  /* 0x000000040400788c */ /* 0x000fc8000bf05270 */
[----:B------:R-:W-:Y:S02]  /*3d00*/  USEL UR5, URZ, 0x1, UP0 ;  /* 0x00000001ff057887 */ /* 0x000fe40008000000 */
[----:B------:R-:W-:-:S04]  /*3d10*/  USEL UR4, UR4, URZ, UP0 ;  /* 0x000000ff04047287 */ /* 0x000fc80008000000 */
[----:B------:R-:W-:Y:S01]  /*3d20*/  ULEA UR4, UR4, UR26, 0x3 ;  /* 0x0000001a04047291 */ /* 0x000fe2000f8e18ff */
[----:B-1----:R-:W-:-:S04]  /*3d30*/  LOP3.LUT R3, R2, UR5, RZ, 0x3c, !PT ;  /* 0x0000000502037c12 */ /* 0x002fc8000f8e3cff */
[----:B------:R-:W-:-:S04]  /*3d40*/  SHF.L.U32 R3, R3, 0x1f, RZ ;  /* 0x0000001f03037819 */ /* 0x000fc800000006ff */
[----:B------:R-:W1:Y:S02]  /*3d50*/  SYNCS.PHASECHK.TRANS64.TRYWAIT P0, [UR4], R3 ;  /* 0x00000003ff0075a7 */ /* 0x000e640008001104 */
[----:B-1----:R-:W-:Y:S05]  /*3d60*/  @!P0 BRA `(.L_x_70) ;  /* 0x0000008000348947 */ /* 0x002fea0003800000 */
.L_x_200:
[----:B------:R-:W-:Y:S01]  /*3d70*/  NOP ;  /* 0x0000000000007918 */ /* 0x000fe20000000000 */
[----:B-1----:R-:W1:Y:S01]  /*3d80*/  LDS R0, [UR8+0x14] ;  /* 0x00001408ff007984 */ /* 0x002e620008000800 */
[----:B------:R-:W-:Y:S01]  /*3d90*/  ULOP3.LUT UR4, UR42, 0xffff, URZ, 0xc0, !UPT ;  /* 0x0000ffff2a047892 */ /* 0x000fe2000f8ec0ff */
[----:B------:R-:W-:Y:S01]  /*3da0*/  UMOV UR5, 0xffff ;  /* 0x0000ffff00057882 */ /* 0x000fe20000000000 */
[----:B------:R-:W-:Y:S02]  /*3db0*/  UMOV UR6, 0x1 ;  /* 0x0000000100067882 */ /* 0x000fe40000000000 */
[----:B------:R-:W-:-:S04]  /*3dc0*/  USHF.R.U32.HI UR4, URZ, 0x5, UR4 ;  /* 0x00000005ff047899 */ /* 0x000fc80008011604 */
[----:B------:R-:W-:Y:S02]  /*3dd0*/  USHF.L.U32 UR5, UR5, UR4, URZ ;  /* 0x0000000405057299 */ /* 0x000fe400080006ff */
[----:B------:R-:W-:-:S04]  /*3de0*/  USHF.L.U32 UR4, UR6, UR4, URZ ;  /* 0x0000000406047299 */ /* 0x000fc800080006ff */
[----:B-1----:R-:W-:-:S04]  /*3df0*/  LOP3.LUT R0, R0, UR5, RZ, 0xc0, !PT ;  /* 0x0000000500007c12 */ /* 0x002fc8000f8ec0ff */
[----:B------:R-:W-:-:S13]  /*3e00*/  ISETP.NE.AND P0, PT, R0, UR5, PT ;  /* 0x0000000500007c0c */ /* 0x000fda000bf05270 */
[----:B------:R-:W-:Y:S05]  /*3e10*/  @P0 BRA `(.L_x_71) ;  /* 0x0000000000580947 */ /* 0x000fea0003800000 */
[----:B------:R-:W1:Y:S02]  /*3e20*/  LDS R0, [UR8+0x18] ;  /* 0x00001808ff007984 */ /* 0x000e640008000800 */
[----:B-1----:R-:W-:-:S04]  /*3e30*/  LOP3.LUT R0, R0, UR4, RZ, 0xc0, !PT ;  /* 0x0000000400007c12 */ /* 0x002fc8000f8ec0ff */
[----:B------:R-:W-:-:S13]  /*3e40*/  ISETP.NE.AND P0, PT, R0, UR4, PT ;  /* 0x0000000400007c0c */ /* 0x000fda000bf05270 */
[----:B------:R-:W-:Y:S05]  /*3e50*/  @P0 BRA `(.L_x_72) ;  /* 0x00000000003c0947 */ /* 0x000fea0003800000 */
[----:B------:R-:W1:Y:S01]  /*3e60*/  S2R R2, SR_LANEID ;  /* 0x0000000000027919 */ /* 0x000e620000000000 */
[----:B------:R-:W-:Y:S01]  /*3e70*/  ULOP3.LUT UR5, URZ, UR5, URZ, 0x33, !UPT ;  /* 0x00000005ff057292 */ /* 0x000fe2000f8e33ff */
[----:B------:R-:W-:Y:S01]  /*3e80*/  LOP3.LUT R4, RZ, UR4, RZ, 0x33, !PT ;  /* 0x00000004ff047c12 */ /* 0x000fe2000f8e33ff */
[----:B------:R-:W-:Y:S02]  /*3e90*/  VOTEU.ANY UR4, UPT, PT ;  /* 0x0000000000047886 */ /* 0x000fe400038e0100 */
[----:B------:R-:W-:Y:S01]  /*3ea0*/  UFLO.U32 UR4, UR4 ;  /* 0x00000004000472bd */ /* 0x000fe200080e0000 */
[----:B------:R-:W2:Y:S01]  /*3eb0*/  REDUX UR6, R4 ;  /* 0x00000000040673c4 */ /* 0x000ea20000000000 */
[----:B------:R-:W-:-:S06]  /*3ec0*/  IMAD.U32 R0, RZ, RZ, UR5 ;  /* 0x00000005ff007e24 */ /* 0x000fcc000f8e00ff */
[----:B------:R4:W-:Y:S01]  /*3ed0*/  UTCATOMSWS.AND URZ, UR5 ;  /* 0x0000000500ff79e3 */ /* 0x0009e20008000000 */
[----:B------:R-:W3:Y:S01]  /*3ee0*/  REDUX UR7, R0 ;  /* 0x00000000000773c4 */ /* 0x000ee20000000000 */
[----:B-1----:R-:W-:Y:S01]  /*3ef0*/  ISETP.EQ.U32.AND P0, PT, R2, UR4, PT ;  /* 0x0000000402007c0c */ /* 0x002fe2000bf02070 */
[----:B--2---:R-:W-:Y:S01]  /*3f00*/  IMAD.U32 R2, RZ, RZ, UR6 ;  /* 0x00000006ff027e24 */ /* 0x004fe2000f8e00ff */
[----:B---3--:R-:W-:-:S11]  /*3f10*/  MOV R3, UR7 ;  /* 0x0000000700037c02 */ /* 0x008fd60008000f00 */
[----:B------:R4:W-:Y:S04]  /*3f20*/  @P0 ATOMS.AND RZ, [UR8+0x14], R3 ;  /* 0x00001403ffff098c */ /* 0x0009e8000a800008 */
[----:B------:R4:W-:Y:S01]  /*3f30*/  @P0 ATOMS.AND RZ, [UR8+0x18], R2 ;  /* 0x00001802ffff098c */ /* 0x0009e2000a800008 */
[----:B------:R-:W-:Y:S05]  /*3f40*/  BRA `(.L_x_73) ;  /* 0x0000000000147947 */ /* 0x000fea0003800000 */
.L_x_72:
[----:B------:R-:W-:Y:S02]  /*3f50*/  MOV R2, 0x3f70 ;  /* 0x00003f7000027802 */ /* 0x000fe40000000f00 */
[----:B---3-5:R-:W-:Y:S05]  /*3f60*/  CALL.REL.NOINC `($__internal_0_$__cuda_sm10x_tcgen05_guardrail_trap_col_being_dealloced_not_returned_by_alloc) ;  /* 0x0000008400cc7944 */ /* 0x028fea0003c00000 */
[----:B------:R-:W-:Y:S05]  /*3f70*/  BRA `(.L_x_73) ;  /* 0x0000000000087947 */ /* 0x000fea0003800000 */
.L_x_71:
[----:B------:R-:W-:Y:S02]  /*3f80*/  MOV R2, 0x3fa0 ;  /* 0x00003fa000027802 */ /* 0x000fe40000000f00 */
[----:B---3-5:R-:W-:Y:S05]  /*3f90*/  CALL.REL.NOINC `($__internal_2_$__cuda_sm10x_tcgen05_guardrail_trap_unallocated_columns_being_dealloced) ;  /* 0x0000008400d87944 */ /* 0x028fea0003c00000 */
.L_x_73:
[----:B------:R-:W-:Y:S01]  /*3fa0*/  NOP ;  /* 0x0000000000007918 */ /* 0x000fe20000000000 */
[----:B----4-:R-:W-:Y:S05]  /*3fb0*/  EXIT ;  /* 0x000000000000794d */ /* 0x010fea0003800000 */
.L_x_55:
[----:B------:R-:W-:-:S09]  /*3fc0*/  UISETP.NE.OR UP0, UPT, UR17, 0x3, !UP3 ;  /* 0x000000031100788c */ /* 0x000fd2000df05670 */
[----:B------:R-:W-:Y:S05]  /*3fd0*/  BRA.U UP0, `(.L_x_74) ;  /* 0x0000001500d87547 */ /* 0x000fea000b800000 */
[----:B------:R-:W1:Y:S01]  /*3fe0*/  S2UR UR10, SR_CgaCtaId ;  /* 0x00000000000a79c3 */ /* 0x000e620000008800 */
[----:B------:R-:W2:Y:S01]  /*3ff0*/  LDCU UR46, c[0x0][0x370] ;  /* 0x00006e00ff2e77ac */ /* 0x000ea20008000800 */
[----:B------:R-:W-:Y:S01]  /*4000*/  HFMA2 R14, -RZ, RZ, 0, 0 ;  /* 0x00000000ff0e7431 */ /* 0x000fe200000001ff */
[----:B------:R-:W-:Y:S01]  /*4010*/  MOV R13, RZ ;  /* 0x000000ff000d7202 */ /* 0x000fe20000000f00 */
[----:B------:R-:W-:Y:S01]  /*4020*/  HFMA2 R7, -RZ, RZ, 0, 0.0078125 ;  /* 0x00002000ff077431 */ /* 0x000fe200000001ff */
[----:B------:R-:W2:Y:S03]  /*4030*/  LDCU.128 UR48, c[0x0][0xb10] ;  /* 0x00016200ff3077ac */ /* 0x000ea60008000c00 */
[----:B------:R-:W3:Y:S01]  /*4040*/  LDC.64 R16, c[0x0][0x348] ;  /* 0x0000d200ff107b82 */ /* 0x000ee20000000a00 */
[----:B------:R-:W4:Y:S01]  /*4050*/  LDCU UR39, c[0x0][0x374] ;  /* 0x00006e80ff2777ac */ /* 0x000f220008000800 */
[----:B------:R-:W1:Y:S06]  /*4060*/  LDCU UR15, c[0x0][0xb0c] ;  /* 0x00016180ff0f77ac */ /* 0x000e6c0008000800 */
[----:B------:R-:W3:Y:S01]  /*4070*/  LDC.64 R2, c[0x0][0x888] ;  /* 0x00022200ff027b82 */ /* 0x000ee20000000a00 */
[----:B------:R-:W3:Y:S01]  /*4080*/  LDCU UR54, c[0x0][0xb20] ;  /* 0x00016400ff3677ac */ /* 0x000ee20008000800 */
[----:B------:R-:W3:Y:S06]  /*4090*/  LDCU UR4, c[0x0][0xb30] ;  /* 0x00016600ff0477ac */ /* 0x000eec0008000800 */
[----:B------:R-:W3:Y:S01]  /*40a0*/  LDC.64 R4, c[0x0][0x890] ;  /* 0x00022400ff047b82 */ /* 0x000ee20000000a00 */
[----:B------:R-:W-:Y:S01]  /*40b0*/  UMOV UR21, 0x400 ;  /* 0x0000040000157882 */ /* 0x000fe20000000000 */
[----:B--2---:R-:W-:-:S02]  /*40c0*/  UIMAD.WIDE.U32 UR6, UR46, UR48, URZ ;  /* 0x000000302e0672a5 */ /* 0x004fc4000f8e00ff */
[----:B----4-:R-:W-:Y:S02]  /*40d0*/  UIMAD.WIDE.U32 UR8, UR39, UR51, URZ ;  /* 0x00000033270872a5 */ /* 0x010fe4000f8e00ff */
[----:B-1----:R-:W-:Y:S02]  /*40e0*/  ULEA UR21, UR10, UR21, 0x18 ;  /* 0x000000150a157291 */ /* 0x002fe4000f8ec0ff */
[----:B------:R-:W-:Y:S02]  /*40f0*/  UPLOP3.LUT UP1, UPT, UPT, UPT, UPT, 0x40, 0x4 ;  /* 0x000000000004789c */ /* 0x000fe40003f2e870 */
[----:B------:R-:W-:Y:S02]  /*4100*/  UIADD3 UR41, UPT, UPT, UR21, 0x40, URZ ;  /* 0x0000004015297890 */ /* 0x000fe4000fffe0ff */
[----:B------:R-:W-:Y:S02]  /*4110*/  UIADD3 UR33, UPT, UPT, UR21, 0x48, URZ ;  /* 0x0000004815217890 */ /* 0x000fe4000fffe0ff */
[----:B------:R-:W-:-:S02]  /*4120*/  UIADD3 UR25, UPT, UPT, UR21, 0x50, URZ ;  /* 0x0000005015197890 */ /* 0x000fc4000fffe0ff */
[----:B------:R-:W-:Y:S01]  /*4130*/  UIADD3 UR17, UPT, UPT, UR21, 0x58, URZ ;  /* 0x0000005815117890 */ /* 0x000fe2000fffe0ff */
[----:B------:R-:W-:Y:S01]  /*4140*/  UMOV UR6, UR7 ;  /* 0x0000000700067c82 */ /* 0x000fe20008000000 */
[----:B------:R-:W-:Y:S01]  /*4150*/  UMOV UR47, UR9 ;  /* 0x00000009002f7c82 */ /* 0x000fe20008000000 */
[----:B------:R-:W-:Y:S02]  /*4160*/  UISETP.GE.AND UP0, UPT, UR45, 0x1, UPT ;  /* 0x000000012d00788c */ /* 0x000fe4000bf06270 */
[----:B------:R-:W-:Y:S01]  /*4170*/  UISETP.NE.AND UP4, UPT, UR45, 0x1, UPT ;  /* 0x000000012d00788c */ /* 0x000fe2000bf85270 */
[----:B------:R-:W1:Y:S01]  /*4180*/  LDCU.64 UR22, c[0x0][0xb28] ;  /* 0x00016500ff1677ac */ /* 0x000e620008000a00 */
[----:B------:R-:W-:Y:S02]  /*4190*/  UISETP.NE.AND UP6, UPT, UR15, 0x1, UPT ;  /* 0x000000010f00788c */ /* 0x000fe4000bfc5270 */
[----:B------:R-:W-:Y:S02]  /*41a0*/  UISETP.NE.AND UP5, UPT, UR50, 0x1, UPT ;  /* 0x000000013200788c */ /* 0x000fe4000bfa5270 */
[----:B------:R-:W-:-:S02]  /*41b0*/  USHF.R.U32.HI UR52, URZ, UR49, UR6 ;  /* 0x00000031ff347299 */ /* 0x000fc40008011606 */
[----:B------:R-:W-:Y:S02]  /*41c0*/  UPRMT UR37, UR10, 0x654, UR41 ;  /* 0x000006540a257896 */ /* 0x000fe40008000029 */
[----:B------:R-:W-:Y:S02]  /*41d0*/  UPRMT UR31, UR10, 0x654, UR33 ;  /* 0x000006540a1f7896 */ /* 0x000fe40008000021 */
[----:B------:R-:W-:Y:S02]  /*41e0*/  UPRMT UR30, UR10, 0x654, UR25 ;  /* 0x000006540a1e7896 */ /* 0x000fe40008000019 */
[----:B------:R-:W-:Y:S02]  /*41f0*/  UPRMT UR29, UR10, 0x654, UR17 ;  /* 0x000006540a1d7896 */ /* 0x000fe40008000011 */
[----:B---3--:R-:W-:Y:S02]  /*4200*/  USHF.R.U32.HI UR47, URZ, UR54, UR47 ;  /* 0x00000036ff2f7299 */ /* 0x008fe4000801162f */
[----:B------:R-:W-:-:S11]  /*4210*/  UISETP.NE.AND UP3, UPT, UR4, 0x1, UPT ;  /* 0x000000010400788c */ /* 0x000fd6000bf65270 */
.L_x_89:
[C---:B------:R-:W-:Y:S02]  /*4220*/  LEA R12, R14.reuse, UR21, 0x3 ;  /* 0x000000150e0c7c11 */ /* 0x040fe4000f8e18ff */
[----:B------:R-:W-:Y:S02]  /*4230*/  SHF.L.U32 R9, R13, 0x1f, RZ ;  /* 0x0000001f0d097819 */ /* 0x000fe400000006ff */
[----:B------:R-:W-:Y:S02]  /*4240*/  LEA R10, R14, UR21, 0x4 ;  /* 0x000000150e0a7c11 */ /* 0x000fe4000f8e20ff */
[----:B--2---:R-:W2:Y:S02]  /*4250*/  SYNCS.PHASECHK.TRANS64.TRYWAIT P0, [R12+URZ+0x90], R9 ;  /* 0x000090090c0075a7 */ /* 0x004ea400080011ff */
[----:B--2---:R-:W-:Y:S05]  /*4260*/  @!P0 BRA `(.L_x_75) ;  /* 0x0000007c000c8947 */ /* 0x004fea0003800000 */
.L_x_201:
[----:B--2---:R-:W2:Y:S01]  /*4270*/  LDS.128 R8, [R10+0x120] ;  /* 0x000120000a087984 */ /* 0x004ea20000000c00 */
[----:B------:R-:W-:Y:S01]  /*4280*/  UISETP.GE.AND UP0, UPT, UR45, 0x1, UPT ;  /* 0x000000012d00788c */ /* 0x000fe2000bf06270 */
[----:B------:R-:W-:Y:S01]  /*4290*/  @!PT LDS RZ, [RZ] ;  /* 0x00000000fffff984 */ /* 0x000fe20000000800 */
[----:B------:R-:W-:Y:S01]  /*42a0*/  @!PT LDS RZ, [RZ] ;  /* 0x00000000fffff984 */ /* 0x000fe20000000800 */
[----:B------:R-:W-:Y:S01]  /*42b0*/  @!PT LDS RZ, [RZ] ;  /* 0x00000000fffff984 */ /* 0x000fe20000000800 */
[----:B------:R-:W-:Y:S01]  /*42c0*/  @!PT LDS RZ, [RZ] ;  /* 0x00000000fffff984 */ /* 0x000fe20000000800 */
[----:B------:R3:W-:Y:S06]  /*42d0*/  MEMBAR.ALL.CTA ;  /* 0x0000000000007992 */ /* 0x0007ec0000008000 */
[----:B---3--:R-:W3:Y:S01]  /*42e0*/  FENCE.VIEW.ASYNC.S ;  /* 0x00000000000073c6 */ /* 0x008ee20000000000 */
[----:B--2---:R-:W-:Y:S11]  /*42f0*/  LOP3.LUT P0, RZ, R10, 0x1, RZ, 0xc0, !PT ;  /* 0x000000010aff7812 */ /* 0x004ff6000780c0ff */
[----:B------:R-:W-:Y:S02]  /*4300*/  @!UPT UIADD3 URZ, UPT, UPT, URZ, URZ, URZ ;  /* 0x000000fffffff290 */ /* 0x000fe4000fffe0ff */
[----:B---3--:R-:W-:Y:S01]  /*4310*/  VOTEU.ANY UP2, P0 ;  /* 0x0000000000ff7886 */ /* 0x008fe20000040100 */
[----:B------:R-:W-:Y:S11]  /*4320*/  PLOP3.LUT P0, PT, PT, PT, UP2, 0x80, 0x8 ;  /* 0x000000000008781c */ /* 0x000ff60003f0f028 */
[----:B------:R-:W-:Y:S02]  /*4330*/  @!UPT UIADD3 URZ, UPT, UPT, URZ, URZ, URZ ;  /* 0x000000fffffff290 */ /* 0x000fe4000fffe0ff */
[----:B------:R-:W-:Y:S02]  /*4340*/  @P0 SHF.R.U32.HI R0, RZ, 0x10, R9 ;  /* 0x00000010ff000819 */ /* 0x000fe40000011609 */
[----:B------:R-:W-:Y:S02]  /*4350*/  @P0 MOV R6, R8 ;  /* 0x0000000800060202 */ /* 0x000fe40000000f00 */
[----:B------:R-:W-:Y:S01]  /*4360*/  @P0 R2UR UR4, R0 ;  /* 0x00000000000402ca */ /* 0x000fe200000e0000 */
[----:B------:R-:W-:Y:S01]  /*4370*/  VIADD R0, R12, 0xa0 ;  /* 0x000000a00c007836 */ /* 0x000fe20000000000 */
[----:B------:R-:W-:Y:S02]  /*4380*/  @P0 LOP3.LUT R8, R9, 0xffff, RZ, 0xc0, !PT ;  /* 0x0000ffff09080812 */ /* 0x000fe400078ec0ff */
[----:B------:R-:W-:Y:S02]  /*4390*/  @P0 R2UR UR6, R6 ;  /* 0x00000000060602ca */ /* 0x000fe400000e0000 */
[----:B------:R-:W-:Y:S02]  /*43a0*/  PRMT R0, RZ, 0x654, R0 ;  /* 0x00000654ff007816 */ /* 0x000fe40000000000 */
[----:B------:R-:W-:Y:S02]  /*43b0*/  @P0 R2UR UR5, R8 ;  /* 0x00000000080502ca */ /* 0x000fe400000e0000 */
[----:B------:R2:W-:Y:S03]  /*43c0*/  SYNCS.ARRIVE.TRANS64.RED.A1T0 RZ, [R0+URZ], RZ ;  /* 0x000000ff00ff79a7 */ /* 0x0005e600081004ff */
[----:B------:R-:W-:Y:S04]  /*43d0*/  @UP2 UMOV UR38, UR4 ;  /* 0x0000000400262c82 */ /* 0x000fe80008000000 */
[----:B------:R-:W-:Y:S04]  /*43e0*/  @UP2 UMOV UR14, UR6 ;  /* 0x00000006000e2c82 */ /* 0x000fe80008000000 */
[----:B------:R-:W-:Y:S01]  /*43f0*/  @UP2 UMOV UR13, UR5 ;  /* 0x00000005000d2c82 */ /* 0x000fe20008000000 */
[----:B------:R-:W-:Y:S05]  /*4400*/  BRA.U !UP0, `(.L_x_76) ;  /* 0x0000000108a47547 */ /* 0x000fea000b800000 */
[----:B------:R-:W-:Y:S02]  /*4410*/  UIMAD.WIDE.U32 UR18, UR13, UR51, URZ ;  /* 0x000000330d1272a5 */ /* 0x000fe4000f8e00ff */
[----:B------:R-:W-:Y:S02]  /*4420*/  UIMAD.WIDE.U32 UR26, UR14, UR48, URZ ;  /* 0x000000300e1a72a5 */ /* 0x000fe4000f8e00ff */
[----:B------:R-:W-:Y:S02]  /*4430*/  USEL UR4, UR39, UR47, !UP5 ;  /* 0x0000002f27047287 */ /* 0x000fe4000e800000 */
[----:B------:R-:W-:Y:S02]  /*4440*/  USEL UR7, UR46, UR52, !UP6 ;  /* 0x000000342e077287 */ /* 0x000fe4000f000000 */
[----:B-1----:R-:W-:Y:S02]  /*4450*/  UIMAD.WIDE.U32 UR8, UR4, UR22, URZ ;  /* 0x00000016040872a5 */ /* 0x002fe4000f8e00ff */
[----:B------:R-:W-:Y:S01]  /*4460*/  UIMAD.WIDE.U32 UR10, UR7, UR22, URZ ;  /* 0x00000016070a72a5 */ /* 0x000fe2000f8e00ff */
[----:B------:R-:W-:Y:S02]  /*4470*/  UMOV UR5, UR19 ;  /* 0x0000001300057c82 */ /* 0x000fe40008000000 */
[----:B------:R-:W-:Y:S03]  /*4480*/  USHF.R.U32.HI UR6, URZ, UR54, UR5 ;  /* 0x00000036ff067299 */ /* 0x000fe60008011605 */
[----:B------:R-:W-:Y:S01]  /*4490*/  UMOV UR5, UR27 ;  /* 0x0000001b00057c82 */ /* 0x000fe20008000000 */
[----:B------:R-:W-:Y:S02]  /*44a0*/  USEL UR6, UR13, UR6, !UP5 ;  /* 0x000000060d067287 */ /* 0x000fe4000e800000 */
[----:B------:R-:W-:Y:S03]  /*44b0*/  USHF.R.U32.HI UR12, URZ, UR49, UR5 ;  /* 0x00000031ff0c7299 */ /* 0x000fe60008011605 */
[----:B------:R-:W-:Y:S02]  /*44c0*/  UMOV UR5, UR9 ;  /* 0x0000000900057c82 */ /* 0x000fe40008000000 */
[----:B------:R-:W-:Y:S03]  /*44d0*/  @UP4 USHF.R.U32.HI UR4, URZ, UR23, UR5 ;  /* 0x00000017ff044299 */ /* 0x000fe60008011605 */
[----:B------:R-:W-:Y:S01]  /*44e0*/  UMOV UR5, UR11 ;  /* 0x0000000b00057c82 */ /* 0x000fe20008000000 */
[----:B------:R-:W-:Y:S02]  /*44f0*/  UIMAD UR4, UR45, UR4, URZ ;  /* 0x000000042d0472a4 */ /* 0x000fe4000f8e02ff */
[----:B------:R-:W-:Y:S02]  /*4500*/  @UP4 USHF.R.U32.HI UR7, URZ, UR23, UR5 ;  /* 0x00000017ff074299 */ /* 0x000fe40008011605 */
[----:B------:R-:W-:Y:S02]  /*4510*/  UIMAD.WIDE.U32 UR10, UR6, UR22, URZ ;  /* 0x00000016060a72a5 */ /* 0x000fe4000f8e00ff */
[----:B------:R-:W-:Y:S02]  /*4520*/  USEL UR5, UR14, UR12, !UP6 ;  /* 0x0000000c0e057287 */ /* 0x000fe4000f000000 */
[----:B------:R-:W-:Y:S02]  /*4530*/  UIMAD UR8, UR45, UR7, URZ ;  /* 0x000000072d0872a4 */ /* 0x000fe4000f8e02ff */
[----:B------:R-:W-:Y:S03]  /*4540*/  UISETP.GE.AND UP0, UPT, UR6, UR4, UPT ;  /* 0x000000040600728c */ /* 0x000fe6000bf06270 */
[----:B------:R-:W-:Y:S01]  /*4550*/  UMOV UR4, UR11 ;  /* 0x0000000b00047c82 */ /* 0x000fe20008000000 */
[----:B------:R-:W-:Y:S02]  /*4560*/  UISETP.GE.OR UP0, UPT, UR5, UR8, UP0 ;  /* 0x000000080500728c */ /* 0x000fe40008706670 */
[----:B------:R-:W-:Y:S02]  /*4570*/  USHF.R.U32.HI UR4, URZ, UR23, UR4 ;  /* 0x00000017ff047299 */ /* 0x000fe40008011604 */
[----:B------:R-:W-:Y:S02]  /*4580*/  UIMAD.WIDE.U32 UR8, UR5, UR22, URZ ;  /* 0x00000016050872a5 */ /* 0x000fe4000f8e00ff */
[----:B------:R-:W-:Y:S04]  /*4590*/  USEL UR10, UR6, UR4, !UP4 ;  /* 0x00000004060a7287 */ /* 0x000fe8000e000000 */
[----:B------:R-:W-:Y:S01]  /*45a0*/  UIADD3 UR11, UPT, UPT, -UR10, URZ, URZ ;  /* 0x000000ff0a0b7290 */ /* 0x000fe2000fffe1ff */
[----:B------:R-:W-:Y:S02]  /*45b0*/  @!UP0 UMOV UR4, UR9 ;  /* 0x0000000900048c82 */ /* 0x000fe40008000000 */
[----:B------:R-:W-:Y:S02]  /*45c0*/  @!UP0 USHF.R.U32.HI UR4, URZ, UR23, UR4 ;  /* 0x00000017ff048299 */ /* 0x000fe40008011604 */
[----:B------:R-:W-:Y:S02]  /*45d0*/  UIMAD UR8, UR45, UR11, UR6 ;  /* 0x0000000b2d0872a4 */ /* 0x000fe4000f8e0206 */
[----:B------:R-:W-:Y:S04]  /*45e0*/  @!UP0 USEL UR4, UR5, UR4, !UP4 ;  /* 0x0000000405048287 */ /* 0x000fe8000e000000 */
[----:B------:R-:W-:Y:S02]  /*45f0*/  @!UP0 UIMAD UR7, UR7, UR8, UR4 ;  /* 0x00000008070782a4 */ /* 0x000fe4000f8e0204 */
[----:B------:R-:W-:Y:S02]  /*4600*/  @!UP0 UIADD3 UR9, UPT, UPT, UR10, -UR4, URZ ;  /* 0x800000040a098290 */ /* 0x000fe4000fffe0ff */
[----:B------:R-:W-:Y:S02]  /*4610*/  UIADD3 UR8, UPT, UPT, -UR6, URZ, URZ ;  /* 0x000000ff06087290 */ /* 0x000fe4000fffe1ff */
[----:B------:R-:W-:Y:S02]  /*4620*/  UIADD3 UR4, UPT, UPT, -UR5, URZ, URZ ;  /* 0x000000ff05047290 */ /* 0x000fe4000fffe1ff */
[----:B------:R-:W-:Y:S03]  /*4630*/  @!UP0 UIMAD UR6, UR9, UR45, UR5 ;  /* 0x0000002d090682a4 */ /* 0x000fe6000f8e0205 */
[----:B------:R-:W-:Y:S01]  /*4640*/  @!UP0 UMOV UR5, UR7 ;  /* 0x0000000700058c82 */ /* 0x000fe20008000000 */
[----:B------:R-:W-:Y:S02]  /*4650*/  UIMAD UR7, UR15, UR4, UR14 ;  /* 0x000000040f0772a4 */ /* 0x000fe4000f8e020e */
[----:B------:R-:W-:Y:S02]  /*4660*/  UIMAD UR4, UR50, UR8, UR13 ;  /* 0x00000008320472a4 */ /* 0x000fe4000f8e020d */
[----:B------:R-:W-:Y:S02]  /*4670*/  UIMAD UR14, UR5, UR15, UR7 ;  /* 0x0000000f050e72a4 */ /* 0x000fe4000f8e0207 */
[----:B------:R-:W-:Y:S11]  /*4680*/  UIMAD UR13, UR6, UR50, UR4 ;  /* 0x00000032060d72a4 */ /* 0x000ff6000f8e0204 */
[----:B------:R-:W-:Y:S01]  /*4690*/  @!UPT UIADD3 URZ, UPT, UPT, URZ, URZ, URZ ;  /* 0x000000fffffff290 */ /* 0x000fe2000fffe0ff */
.L_x_76:
[----:B------:R-:W3:Y:S01]  /*46a0*/  @!UP3 LDCU.128 UR8, c[0x0][0xb10] ;  /* 0x00016200ff08b7ac */ /* 0x000ee20008000c00 */
[----:B------:R-:W-:Y:S01]  /*46b0*/  IMAD.MOV.U32 R10, RZ, RZ, 0x1 ;  /* 0x00000001ff0a7424 */ /* 0x000fe200078e00ff */
[C---:B------:R-:W-:Y:S02]  /*46c0*/  ISETP.NE.U32.AND P1, PT, R4.reuse, RZ, PT ;  /* 0x000000ff0400720c */ /* 0x040fe40003f25070 */
[----:B------:R-:W-:Y:S02]  /*46d0*/  ISETP.NE.U32.AND P0, PT, R4, RZ, PT ;  /* 0x000000ff0400720c */ /* 0x000fe40003f05070 */
[C---:B------:R-:W-:Y:S01]  /*46e0*/  ISETP.NE.AND.EX P1, PT, R5.reuse, RZ, PT, P1 ;  /* 0x000000ff0500720c */ /* 0x040fe20003f25310 */
[----:B------:R-:W4:Y:S01]  /*46f0*/  @!UP3 LDCU UR5, c[0x0][0xb0c] ;  /* 0x00016180ff05b7ac */ /* 0x000f220008000800 */
[----:B------:R-:W-:Y:S02]  /*4700*/  ISETP.NE.AND.EX P0, PT, R5, RZ, PT, P0 ;  /* 0x000000ff0500720c */ /* 0x000fe40003f05300 */
[----:B------:R-:W-:Y:S01]  /*4710*/  SHF.L.U32 R10, R10, 0x1f, RZ ;  /* 0x0000001f0a0a7819 */ /* 0x000fe200000006ff */
[----:B------:R-:W-:Y:S02]  /*4720*/  USHF.L.U32 UR43, UR16, 0x6, URZ ;  /* 0x00000006102b7899 */ /* 0x000fe400080006ff */
[----:B------:R-:W-:Y:S02]  /*4730*/  USHF.L.U32 UR42, UR20, 0x8, URZ ;  /* 0x00000008142a7899 */ /* 0x000fe400080006ff */
[----:B---3--:R-:W-:Y:S07]  /*4740*/  UIMAD.WIDE.U32 UR6, UR14, UR8, URZ ;  /* 0x000000080e0672a5 */ /* 0x008fee000f8e00ff */
[----:B------:R-:W-:Y:S01]  /*4750*/  @!UP3 UMOV UR4, UR7 ;  /* 0x000000070004bc82 */ /* 0x000fe20008000000 */
[----:B----4-:R-:W-:Y:S02]  /*4760*/  @!UP3 UISETP.NE.AND UP0, UPT, UR5, 0x1, UPT ;  /* 0x000000010500b88c */ /* 0x010fe4000bf05270 */
[----:B------:R-:W-:Y:S02]  /*4770*/  @!UP3 USHF.R.U32.HI UR4, URZ, UR9, UR4 ;  /* 0x00000009ff04b299 */ /* 0x000fe40008011604 */
[----:B------:R-:W-:Y:S02]  /*4780*/  UIMAD.WIDE.U32 UR6, UR13, UR11, URZ ;  /* 0x0000000b0d0672a5 */ /* 0x000fe4000f8e00ff */
[----:B------:R-:W-:Y:S02]  /*4790*/  @!UP3 USEL UR8, UR14, UR4, !UP0 ;  /* 0x000000040e08b287 */ /* 0x000fe4000c000000 */
[----:B------:R-:W-:Y:S03]  /*47a0*/  @!UP3 UISETP.NE.AND UP0, UPT, UR10, 0x1, UPT ;  /* 0x000000010a00b88c */ /* 0x000fe6000bf05270 */
[----:B------:R-:W-:Y:S02]  /*47b0*/  @!UP3 UMOV UR6, UR7 ;  /* 0x000000070006bc82 */ /* 0x000fe40008000000 */
[----:B------:R-:W3:Y:S02]  /*47c0*/  @!UP3 LDCU UR4, c[0x0][0xb20] ;  /* 0x00016400ff04b7ac */ /* 0x000ee40008000800 */
[----:B---3--:R-:W-:Y:S04]  /*47d0*/  @!UP3 USHF.R.U32.HI UR6, URZ, UR4, UR6 ;  /* 0x00000004ff06b299 */ /* 0x008fe80008011606 */
[----:B------:R-:W-:Y:S04]  /*47e0*/  @!UP3 USEL UR6, UR13, UR6, !UP0 ;  /* 0x000000060d06b287 */ /* 0x000fe8000c000000 */
[----:B------:R-:W-:Y:S02]  /*47f0*/  @!UP3 UIADD3 UR4, UPT, UPT, -UR8, UR6, URZ ;  /* 0x000000060804b290 */ /* 0x000fe4000fffe1ff */
[----:B------:R-:W-:Y:S02]  /*4800*/  @!UP3 UIADD3 UR6, UPT, UPT, UR8, -UR6, URZ ;  /* 0x800000060806b290 */ /* 0x000fe4000fffe0ff */
[----:B------:R-:W-:Y:S02]  /*4810*/  @!UP3 UIMAD UR14, UR4, UR5, UR14 ;  /* 0x00000005040eb2a4 */ /* 0x000fe4000f8e020e */
[----:B------:R-:W-:Y:S01]  /*4820*/  @!UP3 UIMAD UR13, UR6, UR10, UR13 ;  /* 0x0000000a060db2a4 */ /* 0x000fe2000f8e020d */
[----:B------:R-:W-:Y:S11]  /*4830*/  BRA.U UP1, `(.L_x_77) ;  /* 0x0000000101107547 */ /* 0x000ff6000b800000 */
[----:B--2---:R-:W-:Y:S04]  /*4840*/  MOV R0, UR53 ;  /* 0x0000003500007c02 */ /* 0x004fe80008000f00 */
[----:B------:R-:W-:Y:S04]  /*4850*/  SHF.L.U32 R9, R0, 0x1f, RZ ;  /* 0x0000001f00097819 */ /* 0x000fe800000006ff */
[----:B------:R-:W2:Y:S02]  /*4860*/  SYNCS.PHASECHK.TRANS64.TRYWAIT P2, [UR21+0x88], R9 ;  /* 0x00008809ff0075a7 */ /* 0x000ea40008041115 */
[----:B--2---:R-:W-:Y:S05]  /*4870*/  @!P2 BRA `(.L_x_78) ;  /* 0x00000074009ca947 */ /* 0x004fea0003800000 */
.L_x_77:
[----:B------:R-:W-:Y:S05]  /*4880*/  @!P1 BRA `(.L_x_79) ;  /* 0x0000000000309947 */ /* 0x000fea0003800000 */
[----:B------:R-:W-:Y:S01]  /*4890*/  ISETP.NE.U32.AND P1, PT, R2, RZ, PT ;  /* 0x000000ff0200720c */ /* 0x000fe20003f25070 */
[----:B------:R-:W3:Y:S01]  /*48a0*/  LDCU.64 UR4, c[0x0][0x358] ;  /* 0x00006b00ff0477ac */ /* 0x000ee20008000a00 */
[----:B------:R-:W-:Y:S02]  /*48b0*/  IMAD.MOV.U32 R63, RZ, RZ, 0x1 ;  /* 0x00000001ff3f7424 */ /* 0x000fe400078e00ff */
[----:B------:R-:W-:Y:S11]  /*48c0*/  ISETP.NE.AND.EX P1, PT, R3, RZ, PT, P1 ;  /* 0x000000ff0300720c */ /* 0x000ff60003f25310 */
[----:B------:R-:W-:Y:S02]  /*48d0*/  @!UPT UIADD3 URZ, UPT, UPT, URZ, URZ, URZ ;  /* 0x000000fffffff290 */ /* 0x000fe4000fffe0ff */
[----:B--2---:R-:W2:Y:S01]  /*48e0*/  @P1 LDC.64 R8, c[0x0][0x888] ;  /* 0x00022200ff081b82 */ /* 0x004ea20000000a00 */
[----:B------:R-:W-:Y:S04]  /*48f0*/  @P1 IMAD R0, R4, UR36, RZ ;  /* 0x0000002404001c24 */ /* 0x000fe8000f8e02ff */
[----:B--2---:R-:W-:Y:S04]  /*4900*/  @P1 IMAD.WIDE R8, R0, 0x4, R8 ;  /* 0x0000000400081825 */ /* 0x004fe800078e0208 */
[----:B------:R-:W-:Y:S01]  /*4910*/  HFMA2 R0, -RZ, RZ, 0, 5.9604644775390625e-08 ;  /* 0x00000001ff007431 */ /* 0x000fe200000001ff */
[----:B---3-5:R3:W5:Y:S04]  /*4920*/  @P1 LDG.E R27, desc[UR4][R8.64] ;  /* 0x00000004081b1981 */ /* 0x028768000c1e1900 */
[----:B------:R-:W-:Y:S01]  /*4930*/  @!P1 PRMT R63, R0, 0x7610, R63 ;  /* 0x00007610003f9816 */ /* 0x000fe2000000003f */
[----:B---3--:R-:W4:Y:S06]  /*4940*/  @!P1 LDC R27, c[0x0][0x880] ;  /* 0x00022000ff1b9b82 */ /* 0x008f2c0000000800 */
.L_x_79:
[----:B----45:R-:W-:Y:S01]  /*4950*/  @!P0 FSETP.EQ.AND P1, PT, R27, RZ, PT ;  /* 0x000000ff1b00820b */ /* 0x030fe20003f22000 */
[----:B------:R-:W-:Y:S01]  /*4960*/  @!UPT UIADD3 URZ, UPT, UPT, URZ, URZ, URZ ;  /* 0x000000fffffff290 */ /* 0x000fe2000fffe0ff */
[----:B------:R-:W-:Y:S11]  /*4970*/  @!P0 BRA `(.L_x_80) ;  /* 0x0000000000188947 */ /* 0x000ff60003800000 */
[----:B------:R-:W-:Y:S02]  /*4980*/  LOP3.LUT P0, RZ, R63, 0xff, RZ, 0xc0, !PT ;  /* 0x000000ff3fff7812 */ /* 0x000fe4000780c0ff */
[----:B------:R-:W-:Y:S04]  /*4990*/  ISETP.NE.U32.AND P1, PT, R2, RZ, PT ;  /* 0x000000ff0200720c */ /* 0x000fe80003f25070 */
[----:B------:R-:W-:Y:S04]  /*49a0*/  ISETP.NE.AND.EX P1, PT, R3, RZ, PT, P1 ;  /* 0x000000ff0300720c */ /* 0x000fe80003f25310 */
[----:B------:R-:W-:Y:S03]  /*49b0*/  PLOP3.LUT P1, PT, P1, PT, PT, 0x8, 0x80 ;  /* 0x000000000080781c */ /* 0x000fe60000f2e170 */
[----:B------:R-:W-:Y:S11]  /*49c0*/  @P0 FSETP.EQ.AND P1, PT, R27, RZ, PT ;  /* 0x000000ff1b00020b */ /* 0x000ff60003f22000 */
[----:B------:R-:W-:Y:S02]  /*49d0*/  @!UPT UIADD3 URZ, UPT, UPT, URZ, URZ, URZ ;  /* 0x000000fffffff290 */ /* 0x000fe4000fffe0ff */
.L_x_80:
[----:B------:R-:W3:Y:S01]  /*49e0*/  SYNCS.PHASECHK.TRANS64.TRYWAIT P2, [UR21+0x60], R10 ;  /* 0x0000600aff0075a7 */ /* 0x000ee20008041115 */
[----:B------:R-:W-:Y:S04]  /*49f0*/  ELECT P0, URZ, PT ;  /* 0x0000000000ff782f */ /* 0x000fe80003800000 */
[----:B------:R-:W-:Y:S11]  /*4a00*/  PLOP3.LUT P1, PT, P1, P0, PT, 0xf2, 0x2f ;  /* 0x00000000002f781c */ /* 0x000ff60000f21e72 */
[----:B------:R-:W-:Y:S02]  /*4a10*/  @!UPT UIADD3 URZ, UPT, UPT, URZ, URZ, URZ ;  /* 0x000000fffffff290 */ /* 0x000fe4000fffe0ff */
[----:B------:R-:W-:Y:S05]  /*4a20*/  @!P1 IADD3 R6, P0, PT, R16, 0x580, RZ ;  /* 0x0000058010069810 */ /* 0x000fea0007f1e0ff */
[----:B--2---:R-:W-:Y:S01]  /*4a30*/  @!P1 IMAD.X R0, RZ, RZ, R17, P0 ;  /* 0x000000ffff009224 */ /* 0x004fe200000e0611 */
[----:B---3--:R-:W-:Y:S07]  /*4a40*/  @!P2 BRA `(.L_x_81) ;  /* 0x000000740040a947 */ /* 0x008fee0003800000 */
.L_x_204:
[----:B------:R-:W-:Y:S01]  /*4a50*/  @!P1 R2UR UR5, R6 ;  /* 0x00000000060592ca */ /* 0x000fe200000e0000 */
[----:B------:R-:W-:Y:S01]  /*4a60*/  VOTEU.ALL UP0, P1 ;  /* 0x0000000000ff7886 */ /* 0x000fe20000800000 */
[----:B------:R-:W-:Y:S01]  /*4a70*/  @!P1 R2UR UR4, R0 ;  /* 0x00000000000492ca */ /* 0x000fe200000e0000 */
[----:B------:R-:W-:Y:S01]  /*4a80*/  @!P1 IMAD.MOV.U32 R0, RZ, RZ, 0x2000 ;  /* 0x00002000ff009424 */ /* 0x000fe200078e00ff */
[----:B------:R-:W-:Y:S01]  /*4a90*/  UMOV UR6, 0x0 ;  /* 0x0000000000067882 */ /* 0x000fe20000000000 */
[----:B------:R-:W-:Y:S01]  /*4aa0*/  UMOV UR7, 0x10000000 ;  /* 0x1000000000077882 */ /* 0x000fe20000000000 */
[----:B------:R-:W-:Y:S01]  /*4ab0*/  @!UP0 UIADD3 UR40, UPT, UPT, UR21, 0x400, URZ ;  /* 0x0000040015288890 */ /* 0x000fe2000fffe0ff */
[----:B------:R-:W-:Y:S01]  /*4ac0*/  @!P1 IADD3 R6, P0, PT, R16, 0x580, RZ ;  /* 0x0000058010069810 */ /* 0x000fe20007f1e0ff */
[----:B------:R-:W-:Y:S01]  /*4ad0*/  VOTEU.ALL UP0, P1 ;  /* 0x0000000000ff7886 */ /* 0x000fe20000800000 */
[----:B------:R-:W-:Y:S04]  /*4ae0*/  UMOV UR44, UR36 ;  /* 0x00000024002c7c82 */ /* 0x000fe80008000000 */
[----:B------:R-:W-:Y:S02]  /*4af0*/  IMAD.U32 R8, RZ, RZ, UR5 ;  /* 0x00000005ff087e24 */ /* 0x000fe4000f8e00ff */
[----:B--2---:R-:W-:Y:S03]  /*4b00*/  IMAD.U32 R9, RZ, RZ, UR4 ;  /* 0x00000004ff097e24 */ /* 0x004fe6000f8e00ff */
[----:B------:R-:W-:Y:S02]  /*4b10*/  @!P1 R2UR UR4, R8 ;  /* 0x00000000080492ca */ /* 0x000fe400000e0000 */
[----:B------:R-:W-:Y:S11]  /*4b20*/  @!P1 R2UR UR5, R9 ;  /* 0x00000000090592ca */ /* 0x000ff600000e0000 */
[----:B------:R-:W-:Y:S02]  /*4b30*/  @!UPT UIADD3 URZ, UPT, UPT, URZ, URZ, URZ ;  /* 0x000000fffffff290 */ /* 0x000fe4000fffe0ff */
[----:B------:R2:W-:Y:S01]  /*4b40*/  @!UP0 UTMALDG.3D [UR40], [UR4], desc[UR6] ;  /* 0x00000628040085b4 */ /* 0x0005e20008011000 */
[----:B------:R3:W-:Y:S01]  /*4b50*/  @!P1 SYNCS.ARRIVE.TRANS64.RED.A0TR RZ, [UR21+0x40], R0 ;  /* 0x00004000ffff99a7 */ /* 0x0007e20008300415 */
[----:B------:R-:W-:Y:S01]  /*4b60*/  SYNCS.ARRIVE.TRANS64.RED.A1T0 RZ, [UR37], RZ ;  /* 0x000000ffffff79a7 */ /* 0x000fe20008100425 */
[----:B---3--:R-:W-:Y:S01]  /*4b70*/  @!P1 IMAD.X R0, RZ, RZ, R17, P0 ;  /* 0x000000ffff009224 */ /* 0x008fe200000e0611 */
[----:B------:R-:W3:Y:S02]  /*4b80*/  SYNCS.PHASECHK.TRANS64.TRYWAIT P2, [UR21+0x68], R10 ;  /* 0x0000680aff0075a7 */ /* 0x000ee40008041115 */
[----:B--23--:R-:W-:Y:S05]  /*4b90*/  @!P2 BRA `(.L_x_82) ;  /* 0x000000740004a947 */ /* 0x00cfea0003800000 */
.L_x_206:
        /* <DEDUP_REMOVED lines=8> */
[----:B------:R-:W-:Y:S01]  /*4c20*/  @!UP0 UIADD3 UR32, UPT, UPT, UR21, 0x2400, URZ ;  /* 0x0000240015208890 */ /* 0x000fe2000fffe0ff */
[----:B------:R-:W-:Y:S01]  /*4c30*/  VOTEU.ALL UP0, P1 ;  /* 0x0000000000ff7886 */ /* 0x000fe20000800000 */
[----:B------:R-:W-:Y:S03]  /*4c40*/  UMOV UR35, UR43 ;  /* 0x0000002b00237c82 */ /* 0x000fe60008000000 */
        /* <DEDUP_REMOVED lines=11> */
.L_x_208:
        /* <DEDUP_REMOVED lines=10> */
[----:B------:R-:W-:Y:S01]  /*4da0*/  UMOV UR27, UR43 ;  /* 0x0000002b001b7c82 */ /* 0x000fe20008000000 */
[----:B------:R-:W-:Y:S02]  /*4db0*/  UMOV UR28, UR36 ;  /* 0x00000024001c7c82 */ /* 0x000fe40008000000 */
        /* <DEDUP_REMOVED lines=11> */
.L_x_210:
[----:B------:R-:W-:Y:S01]  /*4e70*/  @!P1 R2UR UR5, R6 ;  /* 0x00000000060592ca */ /* 0x000fe200000e0000 */
[----:B------:R-:W-:Y:S01]  /*4e80*/  VOTEU.ALL UP0, P1 ;  /* 0x0000000000ff7886 */ /* 0x000fe20000800000 */
[----:B------:R-:W-:Y:S01]  /*4e90*/  @!P1 R2UR UR4, R0 ;  /* 0x00000000000492ca */ /* 0x000fe200000e0000 */
[----:B------:R-:W-:Y:S01]  /*4ea0*/  @!P1 IMAD.MOV.U32 R0, RZ, RZ, 0x2000 ;  /* 0x00002000ff009424 */ /* 0x000fe200078e00ff */
[----:B------:R-:W-:Y:S01]  /*4eb0*/  UMOV UR6, 0x0 ;  /* 0x0000000000067882 */ /* 0x000fe20000000000 */
[----:B------:R-:W-:Y:S01]  /*4ec0*/  UMOV UR7, 0x10000000 ;  /* 0x1000000000077882 */ /* 0x000fe20000000000 */
[----:B------:R-:W-:Y:S01]  /*4ed0*/  @!UP0 UIADD3 UR18, UPT, UPT, UR42, 0x60, URZ ;  /* 0x000000602a128890 */ /* 0x000fe2000fffe0ff */
[----:B--2---:R-:W-:Y:S01]  /*4ee0*/  SHF.L.U32 R9, RZ, 0x1f, RZ ;  /* 0x0000001fff097819 */ /* 0x004fe200000006ff */
[----:B------:R-:W-:Y:S01]  /*4ef0*/  @!UP0 UIADD3 UR16, UPT, UPT, UR21, 0x6400, URZ ;  /* 0x0000640015108890 */ /* 0x000fe2000fffe0ff */
[----:B------:R-:W-:Y:S01]  /*4f00*/  @!P1 IADD3 R8, P0, PT, R16, 0x580, RZ ;  /* 0x0000058010089810 */ /* 0x000fe20007f1e0ff */
[----:B------:R-:W-:Y:S01]  /*4f10*/  VOTEU.ALL UP0, P1 ;  /* 0x0000000000ff7886 */ /* 0x000fe20000800000 */
[----:B------:R-:W-:Y:S01]  /*4f20*/  UMOV UR19, UR43 ;  /* 0x0000002b00137c82 */ /* 0x000fe20008000000 */
[----:B------:R-:W-:Y:S01]  /*4f30*/  UMOV UR20, UR36 ;  /* 0x0000002400147c82 */ /* 0x000fe20008000000 */
[----:B------:R-:W-:Y:S02]  /*4f40*/  IMAD.U32 R18, RZ, RZ, UR5 ;  /* 0x00000005ff127e24 */ /* 0x000fe4000f8e00ff */
[----:B------:R-:W-:Y:S02]  /*4f50*/  IMAD.U32 R19, RZ, RZ, UR4 ;  /* 0x00000004ff137e24 */ /* 0x000fe4000f8e00ff */
[----:B------:R-:W-:Y:S01]  /*4f60*/  @!P1 IMAD.X R6, RZ, RZ, R17, P0 ;  /* 0x000000ffff069224 */ /* 0x000fe200000e0611 */
[----:B------:R-:W-:Y:S02]  /*4f70*/  @!P1 R2UR UR4, R18 ;  /* 0x00000000120492ca */ /* 0x000fe400000e0000 */
[----:B------:R-:W-:Y:S11]  /*4f80*/  @!P1 R2UR UR5, R19 ;  /* 0x00000000130592ca */ /* 0x000ff600000e0000 */
[----:B------:R-:W-:Y:S02]  /*4f90*/  @!UPT UIADD3 URZ, UPT, UPT, URZ, URZ, URZ ;  /* 0x000000fffffff290 */ /* 0x000fe4000fffe0ff */
[----:B------:R2:W-:Y:S01]  /*4fa0*/  @!UP0 UTMALDG.3D [UR16], [UR4], desc[UR6] ;  /* 0x00000610040085b4 */ /* 0x0005e20008011000 */
[----:B------:R2:W-:Y:S01]  /*4fb0*/  @!P1 SYNCS.ARRIVE.TRANS64.RED.A0TR RZ, [UR21+0x58], R0 ;  /* 0x00005800ffff99a7 */ /* 0x0005e20008300415 */
[----:B------:R-:W-:Y:S01]  /*4fc0*/  SYNCS.ARRIVE.TRANS64.RED.A1T0 RZ, [UR29], RZ ;  /* 0x000000ffffff79a7 */ /* 0x000fe2000810041d */
[----:B------:R-:W3:Y:S02]  /*4fd0*/  SYNCS.PHASECHK.TRANS64.TRYWAIT P2, [UR21+0x60], R9 ;  /* 0x00006009ff0075a7 */ /* 0x000ee40008041115 */
[----:B--23--:R-:W-:Y:S05]  /*4fe0*/  @!P2 BRA `(.L_x_85) ;  /* 0x000000700038a947 */ /* 0x00cfea0003800000 */
.L_x_212:
[----:B------:R-:W-:Y:S01]  /*4ff0*/  @!P1 R2UR UR5, R8 ;  /* 0x00000000080592ca */ /* 0x000fe200000e0000 */
[----:B------:R-:W-:Y:S01]  /*5000*/  VOTEU.ALL UP0, P1 ;  /* 0x0000000000ff7886 */ /* 0x000fe20000800000 */
[----:B------:R-:W-:Y:S01]  /*5010*/  @!P1 R2UR UR4, R6 ;  /* 0x00000000060492ca */ /* 0x000fe200000e0000 */
[----:B--2---:R-:W-:Y:S01]  /*5020*/  @!P1 IMAD.MOV.U32 R0, RZ, RZ, 0x2000 ;  /* 0x00002000ff009424 */ /* 0x004fe200078e00ff */
        /* <DEDUP_REMOVED lines=8> */
[----:B------:R-:W-:Y:S01]  /*50b0*/  IMAD.U32 R18, RZ, RZ, UR5 ;  /* 0x00000005ff127e24 */ /* 0x000fe2000f8e00ff */
[----:B------:R-:W-:Y:S01]  /*50c0*/  UMOV UR12, UR36 ;  /* 0x00000024000c7c82 */ /* 0x000fe20008000000 */
        /* <DEDUP_REMOVED lines=10> */
.L_x_214:
        /* <DEDUP_REMOVED lines=24> */
.L_x_216:
[----:B------:R-:W-:Y:S01]  /*52f0*/  @!P1 R2UR UR5, R8 ;  /* 0x00000000080592ca */ /* 0x000fe200000e0000 */
[----:B------:R-:W-:Y:S01]  /*5300*/  VOTEU.ALL UP0, P1 ;  /* 0x0000000000ff7886 */ /* 0x000fe20000800000 */
[----:B------:R-:W-:Y:S01]  /*5310*/  @!P1 R2UR UR4, R6 ;  /* 0x00000000060492ca */ /* 0x000fe200000e0000 */
[----:B--2---:R-:W-:Y:S01]  /*5320*/  @!P1 IMAD.MOV.U32 R0, RZ, RZ, 0x2000 ;  /* 0x00002000ff009424 */ /* 0x004fe200078e00ff */
[----:B------:R-:W-:Y:S01]  /*5330*/  UMOV UR6, 0x0 ;  /* 0x0000000000067882 */ /* 0x000fe20000000000 */
[----:B------:R-:W-:Y:S01]  /*5340*/  UMOV UR7, 0x10000000 ;  /* 0x1000000000077882 */ /* 0x000fe20000000000 */
[----:B------:R-:W-:Y:S01]  /*5350*/  @!UP0 UIADD3 UR10, UPT, UPT, UR42, 0xc0, URZ ;  /* 0x000000c02a0a8890 */ /* 0x000fe2000fffe0ff */
[----:B------:R-:W-:Y:S01]  /*5360*/  VIADD R14, R14, 0x1 ;  /* 0x000000010e0e7836 */ /* 0x000fe20000000000 */
[----:B------:R-:W-:Y:S01]  /*5370*/  @!UP0 UIADD3 UR8, UPT, UPT, UR21, 0x4400, URZ ;  /* 0x0000440015088890 */ /* 0x000fe2000fffe0ff */
[----:B------:R-:W-:Y:S01]  /*5380*/  VOTEU.ALL UP0, P1 ;  /* 0x0000000000ff7886 */ /* 0x000fe20000800000 */
[----:B------:R-:W-:Y:S01]  /*5390*/  UMOV UR9, UR25 ;  /* 0x0000001900097c82 */ /* 0x000fe20008000000 */
[----:B------:R-:W-:Y:S02]  /*53a0*/  UMOV UR11, UR43 ;  /* 0x0000002b000b7c82 */ /* 0x000fe40008000000 */
[----:B------:R-:W-:Y:S01]  /*53b0*/  IMAD.U32 R18, RZ, RZ, UR5 ;  /* 0x00000005ff127e24 */ /* 0x000fe2000f8e00ff */
[----:B------:R-:W-:Y:S01]  /*53c0*/  UMOV UR12, UR36 ;  /* 0x00000024000c7c82 */ /* 0x000fe20008000000 */
[----:B------:R-:W-:Y:S03]  /*53d0*/  IMAD.U32 R19, RZ, RZ, UR4 ;  /* 0x00000004ff137e24 */ /* 0x000fe6000f8e00ff */
        /* <DEDUP_REMOVED lines=8> */
.L_x_218:
[----:B------:R-:W-:Y:S01]  /*5460*/  @!P1 IADD3 R6, P0, PT, R16, 0x580, RZ ;  /* 0x0000058010069810 */ /* 0x000fe20007f1e0ff */
[----:B------:R-:W-:Y:S01]  /*5470*/  VOTEU.ALL UP0, P1 ;  /* 0x0000000000ff7886 */ /* 0x000fe20000800000 */
[----:B------:R-:W-:Y:S01]  /*5480*/  UMOV UR6, 0x0 ;  /* 0x0000000000067882 */ /* 0x000fe20000000000 */
[----:B------:R-:W-:Y:S01]  /*5490*/  UMOV UR7, 0x10000000 ;  /* 0x1000000000077882 */ /* 0x000fe20000000000 */
[----:B------:R-:W-:Y:S01]  /*54a0*/  @!P1 R2UR UR5, R6 ;  /* 0x00000000060592ca */ /* 0x000fe200000e0000 */
[----:B--2---:R-:W-:Y:S01]  /*54b0*/  @!P1 IMAD.X R0, RZ, RZ, R17, P0 ;  /* 0x000000ffff009224 */ /* 0x004fe200000e0611 */
[----:B------:R-:W-:Y:S01]  /*54c0*/  @!UP0 UIADD3 UR10, UPT, UPT, UR42, 0xe0, URZ ;  /* 0x000000e02a0a8890 */ /* 0x000fe2000fffe0ff */
[----:B------:R-:W-:Y:S01]  /*54d0*/  R2UR UR18, R65 ;  /* 0x00000000411272ca */ /* 0x000fe200000e0000 */
[----:B------:R-:W-:Y:S01]  /*54e0*/  @!UP0 UIADD3 UR8, UPT, UPT, UR21, 0x6400, URZ ;  /* 0x0000640015088890 */ /* 0x000fe2000fffe0ff */
[----:B------:R-:W-:Y:S01]  /*54f0*/  R2UR UR16, R66 ;  /* 0x00000000421072ca */ /* 0x000fe200000e0000 */
[----:B------:R-:W-:Y:S01]  /*5500*/  VOTEU.ALL UP0, P1 ;  /* 0x0000000000ff7886 */ /* 0x000fe20000800000 */
[----:B------:R-:W-:Y:S01]  /*5510*/  @!P1 R2UR UR4, R0 ;  /* 0x00000000000492ca */ /* 0x000fe200000e0000 */
[----:B------:R-:W-:Y:S01]  /*5520*/  UMOV UR9, UR17 ;  /* 0x0000001100097c82 */ /* 0x000fe20008000000 */
[----:B------:R-:W-:Y:S01]  /*5530*/  UMOV UR11, UR43 ;  /* 0x0000002b000b7c82 */ /* 0x000fe20008000000 */
[----:B------:R-:W-:Y:S01]  /*5540*/  UMOV UR12, UR36 ;  /* 0x00000024000c7c82 */ /* 0x000fe20008000000 */
[C---:B------:R-:W-:Y:S01]  /*5550*/  ISETP.NE.AND P0, PT, R14.reuse, 0x2, PT ;  /* 0x000000020e00780c */ /* 0x040fe20003f05270 */
[----:B------:R-:W-:Y:S01]  /*5560*/  UPLOP3.LUT UP1, UPT, UPT, UPT, UPT, 0x80, 0x8 ;  /* 0x000000000008789c */ /* 0x000fe20003f2f070 */
[----:B------:R-:W-:Y:S01]  /*5570*/  IMAD.U32 R8, RZ, RZ, UR5 ;  /* 0x00000005ff087e24 */ /* 0x000fe2000f8e00ff */
[----:B------:R-:W-:Y:S01]  /*5580*/  UMOV UR36, UR38 ;  /* 0x0000002600247c82 */ /* 0x000fe20008000000 */
[----:B------:R-:W-:Y:S01]  /*5590*/  SEL R0, RZ, 0x1, P0 ;  /* 0x00000001ff007807 */ /* 0x000fe20000000000 */
[----:B------:R-:W-:Y:S01]  /*55a0*/  UIADD3 UR20, UPT, UPT, UR13, UR18, URZ ;  /* 0x000000120d147290 */ /* 0x000fe2000fffe0ff */
[----:B------:R-:W-:Y:S01]  /*55b0*/  SEL R14, R14, RZ, P0 ;  /* 0x000000ff0e0e7207 */ /* 0x000fe20000000000 */
[----:B------:R-:W-:Y:S01]  /*55c0*/  UIADD3 UR16, UPT, UPT, UR14, UR16, URZ ;  /* 0x000000100e107290 */ /* 0x000fe2000fffe0ff */
[----:B------:R-:W-:Y:S01]  /*55d0*/  LOP3.LUT R13, R13, R0, RZ, 0x3c, !PT ;  /* 0x000000000d0d7212 */ /* 0x000fe200078e3cff */
[----:B------:R-:W-:Y:S01]  /*55e0*/  IMAD.U32 R9, RZ, RZ, UR4 ;  /* 0x00000004ff097e24 */ /* 0x000fe2000f8e00ff */
[----:B------:R-:W-:Y:S04]  /*55f0*/  @!P1 R2UR UR4, R8 ;  /* 0x00000000080492ca */ /* 0x000fe800000e0000 */
[----:B------:R-:W-:Y:S11]  /*5600*/  @!P1 R2UR UR5, R9 ;  /* 0x00000000090592ca */ /* 0x000ff600000e0000 */
[----:B------:R-:W-:Y:S02]  /*5610*/  @!UPT UIADD3 URZ, UPT, UPT, URZ, URZ, URZ ;  /* 0x000000fffffff290 */ /* 0x000fe4000fffe0ff */
[----:B------:R2:W-:Y:S01]  /*5620*/  @!UP0 UTMALDG.3D [UR8], [UR4], desc[UR6] ;  /* 0x00000608040085b4 */ /* 0x0005e20008011000 */
[----:B------:R2:W-:Y:S01]  /*5630*/  @!P1 SYNCS.ARRIVE.TRANS64.RED.A0TR RZ, [UR21+0x58], R7 ;  /* 0x00005807ffff99a7 */ /* 0x0005e20008300415 */
[----:B------:R-:W-:Y:S01]  /*5640*/  SYNCS.ARRIVE.TRANS64.RED.A1T0 RZ, [UR29], RZ ;  /* 0x000000ffffff79a7 */ /* 0x000fe2000810041d */
[----:B------:R-:W-:Y:S05]  /*5650*/  BRA.U UP2, `(.L_x_89) ;  /* 0xffffffe902f07547 */ /* 0x000fea000b83ffff */
[----:B------:R-:W3:Y:S02]  /*5660*/  SYNCS.PHASECHK.TRANS64.TRYWAIT P0, [UR21+0x60], R10 ;  /* 0x0000600aff0075a7 */ /* 0x000ee40008001115 */
[----:B---3--:R-:W-:Y:S05]  /*5670*/  @!P0 BRA `(.L_x_90) ;  /* 0x0000006800f48947 */ /* 0x008fea0003800000 */
.L_x_220:
[----:B------:R-:W4:Y:S02]  /*5680*/  SYNCS.PHASECHK.TRANS64.TRYWAIT P0, [UR21+0x68], R10 ;  /* 0x0000680aff0075a7 */ /* 0x000f240008001115 */
[----:B----4-:R-:W-:Y:S05]  /*5690*/  @!P0 BRA `(.L_x_91) ;  /* 0x0000006c00048947 */ /* 0x010fea0003800000 */
.L_x_222:
[----:B------:R-:W4:Y:S01]  /*56a0*/  SYNCS.PHASECHK.TRANS64.TRYWAIT P0, [UR21+0x70], R10 ;  /* 0x0000700aff0075a7 */ /* 0x000f220008001115 */
[----:B------:R-:W-:Y:S01]  /*56b0*/  HFMA2 R0, -RZ, RZ, 0, 5.9604644775390625e-08 ;  /* 0x00000001ff007431 */ /* 0x000fe200000001ff */
[----:B----4-:R-:W-:Y:S06]  /*56c0*/  @!P0 BRA `(.L_x_92) ;  /* 0x0000006c00108947 */ /* 0x010fec0003800000 */
.L_x_224:
[----:B------:R-:W-:Y:S02]  /*56d0*/  MOV R2, UR21 ;  /* 0x0000001500027c02 */ /* 0x000fe40008000f00 */
[----:B---3--:R-:W-:-:S07]  /*56e0*/  SHF.L.U32 R3, R0, 0x1f, RZ ;  /* 0x0000001f00037819 */ /* 0x008fce00000006ff */
.L_x_93:
[----:B---3--:R3:W4:Y:S02]  /*56f0*/  SYNCS.PHASECHK.TRANS64.TRYWAIT P0, [R2+URZ+0x78], R3 ;  /* 0x00007803020075a7 */ /* 0x00872400080011ff */
[----:B----4-:R-:W-:Y:S05]  /*5700*/  @!P0 NANOSLEEP.SYNCS 0x989680 ;  /* 0x009896800000895d */ /* 0x010fea0003900000 */
[----:B------:R-:W4:Y:S02]  /*5710*/  @!P0 SYNCS.PHASECHK.TRANS64 P0, [R2+URZ+0x78], R3 ;  /* 0x00007803020085a7 */ /* 0x000f2400080010ff */
[----:B-12-4-:R-:W-:Y:S05]  /*5720*/  @P0 EXIT ;  /* 0x000000000000094d */ /* 0x016fea0003800000 */
[----:B------:R-:W-:Y:S05]  /*5730*/  BRA `(.L_x_93) ;  /* 0xfffffffc00ec7947 */ /* 0x000fea000383ffff */
.L_x_74:
[----:B------:R-:W-:-:S06]  /*5740*/  UISETP.GE.AND UP0, UPT, UR17, 0x4, UPT ;  /* 0x000000041100788c */ /* 0x000fcc000bf06270 */
[----:B------:R-:W-:-:S13]  /*5750*/  PLOP3.LUT P0, PT, PT, PT, UP0, 0x80, 0x8 ;  /* 0x000000000008781c */ /* 0x000fda0003f0f008 */
[----:B------:R-:W-:Y:S05]  /*5760*/  @!P0 EXIT ;  /* 0x000000000000894d */ /* 0x000fea0003800000 */
[----:B------:R-:W1:Y:S08]  /*5770*/  S2UR UR4, SR_CgaCtaId ;  /* 0x00000000000479c3 */ /* 0x000e700000008800 */
[----:B------:R-:W-:Y:S01]  /*5780*/  BAR.SYNC.DEFER_BLOCKING 0x6, 0xa0 ;  /* 0x0182800000007b1d */ /* 0x000fe20000010000 */
[C---:B------:R-:W-:Y:S01]  /*5790*/  IMAD.SHL.U32 R5, R75.reuse, 0x20, RZ ;  /* 0x000000204b057824 */ /* 0x040fe200078e00ff */
[C---:B------:R-:W-:Y:S01]  /*57a0*/  R2P PR, R75.reuse, 0x6 ;  /* 0x000000064b007804 */ /* 0x040fe20000000000 */
[C---:B------:R-:W-:Y:S01]  /*57b0*/  IMAD.SHL.U32 R2, R75.reuse, 0x4, RZ ;  /* 0x000000044b027824 */ /* 0x040fe200078e00ff */
[----:B------:R-:W-:Y:S01]  /*57c0*/  CS2R R70, SRZ ;  /* 0x0000000000467805 */ /* 0x000fe2000001ff00 */
[----:B------:R-:W-:Y:S01]  /*57d0*/  IMAD.U32 R23, R75, 0x10000, RZ ;  /* 0x000100004b177824 */ /* 0x000fe200078e00ff */
[----:B------:R-:W-:-:S02]  /*57e0*/  UMOV UR43, 0x400 ;  /* 0x00000400002b7882 */ /* 0x000fc40000000000 */
[----:B------:R-:W2:Y:S01]  /*57f0*/  LDC.64 R60, c[0x0][0x8b0] ;  /* 0x00022c00ff3c7b82 */ /* 0x000ea20000000a00 */
[----:B------:R-:W-:Y:S01]  /*5800*/  LOP3.LUT R3, R5, 0xe0, RZ, 0xc0, !PT ;  /* 0x000000e005037812 */ /* 0x000fe200078ec0ff */
[----:B------:R-:W-:Y:S01]  /*5810*/  IMAD.SHL.U32 R62, R75, 0x10, RZ ;  /* 0x000000104b3e7824 */ /* 0x000fe200078e00ff */
[----:B------:R-:W-:Y:S01]  /*5820*/  LOP3.LUT R5, R5, 0x100, RZ, 0xc0, !PT ;  /* 0x0000010005057812 */ /* 0x000fe200078ec0ff */
[----:B------:R-:W-:Y:S01]  /*5830*/  IMAD.MOV.U32 R74, RZ, RZ, 0x10 ;  /* 0x00000010ff4a7424 */ /* 0x000fe200078e00ff */
[----:B------:R-:W-:Y:S01]  /*5840*/  LOP3.LUT R2, R3, 0x1c, R2, 0xf8, !PT ;  /* 0x0000001c03027812 */ /* 0x000fe200078ef802 */
[----:B------:R-:W-:Y:S01]  /*5850*/  IMAD.MOV.U32 R73, RZ, RZ, 0x20 ;  /* 0x00000020ff497424 */ /* 0x000fe200078e00ff */
[----:B------:R-:W-:Y:S01]  /*5860*/  SHF.R.U32.HI R3, RZ, 0x2, R75 ;  /* 0x00000002ff037819 */ /* 0x000fe2000001164b */
[----:B------:R-:W3:Y:S01]  /*5870*/  LDC.64 R42, c[0x0][0x8a8] ;  /* 0x00022a00ff2a7b82 */ /* 0x000ee20000000a00 */
[----:B------:R-:W-:Y:S01]  /*5880*/  LOP3.LUT R23, R23, 0x600000, RZ, 0xc0, !PT ;  /* 0x0060000017177812 */ /* 0x000fe200078ec0ff */
[----:B------:R-:W-:Y:S01]  /*5890*/  IMAD.MOV.U32 R22, RZ, RZ, RZ ;  /* 0x000000ffff167224 */ /* 0x000fe200078e00ff */
[----:B------:R-:W-:Y:S01]  /*58a0*/  LOP3.LUT R62, R5, 0x600, R62, 0xf8, !PT ;  /* 0x00000600053e7812 */ /* 0x000fe200078ef83e */
[----:B------:R-:W-:Y:S01]  /*58b0*/  IMAD.MOV.U32 R72, RZ, RZ, RZ ;  /* 0x000000ffff487224 */ /* 0x000fe200078e00ff */
[----:B------:R-:W-:Y:S01]  /*58c0*/  LOP3.LUT R3, R2, 0x4, R3, 0x78, !PT ;  /* 0x0000000402037812 */ /* 0x000fe200078e7803 */
[----:B------:R-:W4:Y:S01]  /*58d0*/  LDCU UR62, c[0x0][0x370] ;  /* 0x00006e00ff3e77ac */ /* 0x000f220008000800 */
[----:B------:R-:W-:-:S02]  /*58e0*/  LOP3.LUT R75, R75, 0x60, RZ, 0xc0, !PT ;  /* 0x000000604b4b7812 */ /* 0x000fc400078ec0ff */
[----:B------:R-:W-:Y:S01]  /*58f0*/  LOP3.LUT R62, R62, R3, RZ, 0xfc, !PT ;  /* 0x000000033e3e7212 */ /* 0x000fe200078efcff */
[----:B-1----:R-:W-:Y:S01]  /*5900*/  ULEA UR43, UR4, UR43, 0x18 ;  /* 0x0000002b042b7291 */ /* 0x002fe2000f8ec0ff */
[----:B------:R-:W-:Y:S01]  /*5910*/  SEL R74, R74, 0xfffffff0, !P2 ;  /* 0xfffffff04a4a7807 */ /* 0x000fe20005000000 */
[----:B------:R-:W1:Y:S01]  /*5920*/  LDCU.64 UR4, c[0x0][0x890] ;  /* 0x00011200ff0477ac */ /* 0x000e620008000a00 */
[----:B------:R-:W-:Y:S01]  /*5930*/  SEL R73, R73, 0xffffffe0, !P1 ;  /* 0xffffffe049497807 */ /* 0x000fe20004800000 */
[----:B------:R-:W2:Y:S05]  /*5940*/  LDCU.64 UR54, c[0x0][0x348] ;  /* 0x00006900ff3677ac */ /* 0x000eaa0008000a00 */
[----:B------:R-:W4:Y:S01]  /*5950*/  LDS R0, [UR43+0x140] ;  /* 0x0001402bff007984 */ /* 0x000f220008000800 */
[----:B------:R-:W2:Y:S01]  /*5960*/  LDCU UR42, c[0x0][0xb0c] ;  /* 0x00016180ff2a77ac */ /* 0x000ea20008000800 */
[----:B------:R-:W2:Y:S01]  /*5970*/  LDCU UR39, c[0x0][0xb30] ;  /* 0x00016600ff2777ac */ /* 0x000ea20008000800 */
[----:B------:R-:W2:Y:S01]  /*5980*/  LDCU.64 UR60, c[0x0][0x888] ;  /* 0x00011100ff3c77ac */ /* 0x000ea20008000a00 */
[----:B-1----:R-:W-:Y:S01]  /*5990*/  IMAD.U32 R77, RZ, RZ, UR4 ;  /* 0x00000004ff4d7e24 */ /* 0x002fe2000f8e00ff */
[----:B------:R-:W-:Y:S01]  /*59a0*/  UIADD3 UR4, UPT, UPT, UR43, 0x400, URZ ;  /* 0x000004002b047890 */ /* 0x000fe2000fffe0ff */
[----:B------:R-:W-:Y:S01]  /*59b0*/  IMAD.U32 R76, RZ, RZ, UR5 ;  /* 0x00000005ff4c7e24 */ /* 0x000fe2000f8e00ff */
[----:B------:R-:W1:Y:S04]  /*59c0*/  LDCU.64 UR40, c[0x0][0xb28] ;  /* 0x00016500ff2877ac */ /* 0x000e680008000a00 */
[----:B------:R-:W-:Y:S01]  /*59d0*/  IMAD.U32 R68, RZ, RZ, UR4 ;  /* 0x00000004ff447e24 */ /* 0x000fe2000f8e00ff */
[----:B------:R-:W1:Y:S01]  /*59e0*/  LDCU.128 UR56, c[0x0][0xb10] ;  /* 0x00016200ff3877ac */ /* 0x000e620008000c00 */
[----:B------:R-:W1:Y:S01]  /*59f0*/  LDCU UR53, c[0x0][0x374] ;  /* 0x00006e80ff3577ac */ /* 0x000e620008000800 */
[----:B------:R-:W-:Y:S01]  /*5a00*/  UMOV UR52, URZ ;  /* 0x000000ff00347c82 */ /* 0x000fe20008000000 */
[----:B------:R-:W-:Y:S01]  /*5a10*/  UMOV UR47, URZ ;  /* 0x000000ff002f7c82 */ /* 0x000fe20008000000 */
[----:B-1234-:R-:W-:-:S07]  /*5a20*/  IMAD.IADD R23, R0, 0x1, R23 ;  /* 0x0000000100177824 */ /* 0x01efce00078e0217 */
.L_x_169:
[C---:B------:R-:W-:Y:S02]  /*5a30*/  LEA R3, R70.reuse, UR43, 0x3 ;  /* 0x0000002b46037c11 */ /* 0x040fe4000f8e18ff */
[----:B------:R-:W-:Y:S02]  /*5a40*/  SHF.L.U32 R0, R71, 0x1f, RZ ;  /* 0x0000001f47007819 */ /* 0x000fe400000006ff */
[----:B-1----:R-:W-:Y:S02]  /*5a50*/  LEA R5, R70, UR43, 0x4 ;  /* 0x0000002b46057c11 */ /* 0x002fe4000f8e20ff */
[----:B------:R-:W1:Y:S02]  /*5a60*/  SYNCS.PHASECHK.TRANS64.TRYWAIT P0, [R3+URZ+0x90], R0 ;  /* 0x00009000030075a7 */ /* 0x000e6400080011ff */
[----:B-1----:R-:W-:Y:S05]  /*5a70*/  @!P0 BRA `(.L_x_94) ;  /* 0x00000068003c8947 */ /* 0x002fea0003800000 */
.L_x_225:
        /* <DEDUP_REMOVED lines=11> */
[----:B------:R-:W-:Y:S01]  /*5b30*/  PLOP3.LUT P0, PT, PT, PT, UP1, 0x80, 0x8 ;  /* 0x000000000008781c */ /* 0x000fe20003f0f018 */
[----:B------:R-:W-:Y:S06]  /*5b40*/  UP2UR UR4, UPR, URZ, 0x2 ;  /* 0x00000002ff047883 */ /* 0x000fec0008000000 */
[----:B------:R-:W-:Y:S06]  /*5b50*/  IMAD.U32 R78, RZ, RZ, UR4 ;  /* 0x00000004ff4e7e24 */ /* 0x000fec000f8e00ff */
[----:B-1----:R-:W-:Y:S02]  /*5b60*/  @P0 SHF.R.U32.HI R0, RZ, 0x10, R5 ;  /* 0x00000010ff000819 */ /* 0x002fe40000011605 */
        /* <DEDUP_REMOVED lines=12> */
[----:B------:R-:W2:Y:S01]  /*5c30*/  LDCU UR12, c[0x0][0xb20] ;  /* 0x00016400ff0c77ac */ /* 0x000ea20008000800 */
[----:B------:R-:W-:Y:S02]  /*5c40*/  UIMAD.WIDE.U32 UR4, UR53, UR59, URZ ;  /* 0x0000003b350472a5 */ /* 0x000fe4000f8e00ff */
[----:B------:R-:W-:Y:S02]  /*5c50*/  UIMAD.WIDE.U32 UR6, UR62, UR56, URZ ;  /* 0x000000383e0672a5 */ /* 0x000fe4000f8e00ff */
[----:B------:R-:W-:Y:S02]  /*5c60*/  UISETP.NE.AND UP0, UPT, UR58, 0x1, UPT ;  /* 0x000000013a00788c */ /* 0x000fe4000bf05270 */
[----:B------:R-:W-:Y:S02]  /*5c70*/  UIMAD.WIDE.U32 UR8, UR37, UR59, URZ ;  /* 0x0000003b250872a5 */ /* 0x000fe4000f8e00ff */
[----:B------:R-:W-:Y:S02]  /*5c80*/  UIMAD.WIDE.U32 UR10, UR38, UR56, URZ ;  /* 0x00000038260a72a5 */ /* 0x000fe4000f8e00ff */
[----:B------:R-:W-:Y:S02]  /*5c90*/  UISETP.NE.AND UP1, UPT, UR42, 0x1, UPT ;  /* 0x000000012a00788c */ /* 0x000fe4000bf25270 */
[----:B------:R-:W-:Y:S01]  /*5ca0*/  UISETP.NE.AND UP2, UPT, UR45, 0x1, UPT ;  /* 0x000000012d00788c */ /* 0x000fe2000bf45270 */
[----:B------:R-:W-:Y:S02]  /*5cb0*/  UMOV UR4, UR5 ;  /* 0x0000000500047c82 */ /* 0x000fe40008000000 */
[----:B--2---:R-:W-:Y:S03]  /*5cc0*/  USHF.R.U32.HI UR5, URZ, UR12, UR4 ;  /* 0x0000000cff057299 */ /* 0x004fe60008011604 */
[----:B------:R-:W-:Y:S02]  /*5cd0*/  UMOV UR4, UR7 ;  /* 0x0000000700047c82 */ /* 0x000fe40008000000 */
[----:B------:R-:W-:Y:S02]  /*5ce0*/  USHF.R.U32.HI UR7, URZ, UR57, UR4 ;  /* 0x00000039ff077299 */ /* 0x000fe40008011604 */
[----:B------:R-:W-:Y:S02]  /*5cf0*/  USEL UR4, UR53, UR5, !UP0 ;  /* 0x0000000535047287 */ /* 0x000fe4000c000000 */
[----:B------:R-:W-:Y:S01]  /*5d00*/  USEL UR7, UR62, UR7, !UP1 ;  /* 0x000000073e077287 */ /* 0x000fe2000c800000 */
[----:B------:R-:W-:Y:S01]  /*5d10*/  UMOV UR5, UR9 ;  /* 0x0000000900057c82 */ /* 0x000fe20008000000 */
[----:B------:R-:W-:Y:S02]  /*5d20*/  UIMAD.WIDE.U32 UR8, UR4, UR40, URZ ;  /* 0x00000028040872a5 */ /* 0x000fe4000f8e00ff */
[----:B------:R-:W-:Y:S03]  /*5d30*/  USHF.R.U32.HI UR6, URZ, UR12, UR5 ;  /* 0x0000000cff067299 */ /* 0x000fe60008011605 */
[----:B------:R-:W-:Y:S01]  /*5d40*/  UMOV UR5, UR11 ;  /* 0x0000000b00057c82 */ /* 0x000fe20008000000 */
[----:B------:R-:W-:Y:S02]  /*5d50*/  UIMAD.WIDE.U32 UR10, UR7, UR40, URZ ;  /* 0x00000028070a72a5 */ /* 0x000fe4000f8e00ff */
[----:B------:R-:W-:Y:S02]  /*5d60*/  USHF.R.U32.HI UR12, URZ, UR57, UR5 ;  /* 0x00000039ff0c7299 */ /* 0x000fe40008011605 */
[----:B------:R-:W-:Y:S01]  /*5d70*/  USEL UR6, UR37, UR6, !UP0 ;  /* 0x0000000625067287 */ /* 0x000fe2000c000000 */
[----:B------:R-:W-:Y:S02]  /*5d80*/  UMOV UR5, UR9 ;  /* 0x0000000900057c82 */ /* 0x000fe40008000000 */
[----:B------:R-:W-:Y:S01]  /*5d90*/  UMOV UR10, UR11 ;  /* 0x0000000b000a7c82 */ /* 0x000fe20008000000 */
[----:B------:R-:W-:Y:S02]  /*5da0*/  @UP2 USHF.R.U32.HI UR4, URZ, UR41, UR5 ;  /* 0x00000029ff042299 */ /* 0x000fe40008011605 */
[----:B------:R-:W-:Y:S02]  /*5db0*/  @UP2 USHF.R.U32.HI UR7, URZ, UR41, UR10 ;  /* 0x00000029ff072299 */ /* 0x000fe4000801160a */
[----:B------:R-:W-:Y:S02]  /*5dc0*/  UIMAD UR4, UR45, UR4, URZ ;  /* 0x000000042d0472a4 */ /* 0x000fe4000f8e02ff */
        /* <DEDUP_REMOVED lines=8> */
[----:B------:R-:W-:Y:S02]  /*5e50*/  USEL UR11, UR6, UR4, !UP2 ;  /* 0x00000004060b7287 */ /* 0x000fe4000d000000 */
[----:B------:R-:W-:Y:S02]  /*5e60*/  UIADD3 UR8, UPT, UPT, -UR5, URZ, URZ ;  /* 0x000000ff05087290 */ /* 0x000fe4000fffe1ff */
[----:B------:R-:W-:Y:S01]  /*5e70*/  UIADD3 UR10, UPT, UPT, -UR11, URZ, URZ ;  /* 0x000000ff0b0a7290 */ /* 0x000fe2000fffe1ff */
[----:B------:R-:W-:Y:S01]  /*5e80*/  @!UP0 UMOV UR4, UR9 ;  /* 0x0000000900048c82 */ /* 0x000fe20008000000 */
[----:B------:R-:W-:Y:S02]  /*5e90*/  UIADD3 UR9, UPT, UPT, -UR6, URZ, URZ ;  /* 0x000000ff06097290 */ /* 0x000fe4000fffe1ff */
[----:B------:R-:W-:Y:S02]  /*5ea0*/  @!UP0 USHF.R.U32.HI UR4, URZ, UR41, UR4 ;  /* 0x00000029ff048299 */ /* 0x000fe40008011604 */
[----:B------:R-:W-:Y:S02]  /*5eb0*/  UIMAD UR10, UR45, UR10, UR6 ;  /* 0x0000000a2d0a72a4 */ /* 0x000fe4000f8e0206 */
[----:B------:R-:W-:Y:S04]  /*5ec0*/  @!UP0 USEL UR4, UR5, UR4, !UP2 ;  /* 0x0000000405048287 */ /* 0x000fe8000d000000 */
[----:B------:R-:W-:Y:S02]  /*5ed0*/  @!UP0 UIMAD UR10, UR7, UR10, UR4 ;  /* 0x0000000a070a82a4 */ /* 0x000fe4000f8e0204 */
[----:B------:R-:W-:Y:S02]  /*5ee0*/  @!UP0 UIADD3 UR11, UPT, UPT, UR11, -UR4, URZ ;  /* 0x800000040b0b8290 */ /* 0x000fe4000fffe0ff */
[----:B------:R-:W-:Y:S02]  /*5ef0*/  UIMAD UR7, UR42, UR8, UR38 ;  /* 0x000000082a0772a4 */ /* 0x000fe4000f8e0226 */
[----:B------:R-:W-:Y:S02]  /*5f00*/  @!UP0 UIMAD UR6, UR11, UR45, UR5 ;  /* 0x0000002d0b0682a4 */ /* 0x000fe4000f8e0205 */
[----:B------:R-:W-:Y:S01]  /*5f10*/  UIMAD UR4, UR58, UR9, UR37 ;  /* 0x000000093a0472a4 */ /* 0x000fe2000f8e0225 */
[----:B------:R-:W-:Y:S02]  /*5f20*/  @!UP0 UMOV UR5, UR10 ;  /* 0x0000000a00058c82 */ /* 0x000fe40008000000 */
[----:B------:R-:W-:Y:S02]  /*5f30*/  UIMAD UR38, UR5, UR42, UR7 ;  /* 0x0000002a052672a4 */ /* 0x000fe4000f8e0207 */
[----:B------:R-:W-:Y:S11]  /*5f40*/  UIMAD UR37, UR6, UR58, UR4 ;  /* 0x0000003a062572a4 */ /* 0x000ff6000f8e0204 */
[----:B------:R-:W-:Y:S01]  /*5f50*/  @!UPT UIADD3 URZ, UPT, UPT, URZ, URZ, URZ ;  /* 0x000000fffffff290 */ /* 0x000fe2000fffe0ff */
.L_x_95:
[----:B------:R-:W-:Y:S01]  /*5f60*/  UISETP.NE.AND UP0, UPT, UR39, 0x1, UPT ;  /* 0x000000012700788c */ /* 0x000fe2000bf05270 */
[----:B------:R-:W-:Y:S01]  /*5f70*/  LOP3.LUT P0, RZ, R68, 0x3f0, RZ, 0xc0, !PT ;  /* 0x000003f044ff7812 */ /* 0x000fe2000780c0ff */
[----:B------:R-:W-:Y:S01]  /*5f80*/  USHF.L.U32 UR50, UR16, 0x6, URZ ;  /* 0x0000000610327899 */ /* 0x000fe200080006ff */
[----:B------:R-:W-:Y:S01]  /*5f90*/  BSSY.RECONVERGENT B6, `(.L_x_96) ;  /* 0x0000034000067945 */ /* 0x000fe20003800200 */
[----:B------:R-:W-:Y:S01]  /*5fa0*/  USHF.L.U32 UR49, UR20, 0x8, URZ ;  /* 0x0000000814317899 */ /* 0x000fe200080006ff */
[----:B------:R-:W-:Y:S06]  /*5fb0*/  IADD3 R70, PT, PT, R70, 0x1, RZ ;  /* 0x0000000146467810 */ /* 0x000fec0007ffe0ff */
[----:B------:R-:W2:Y:S01]  /*5fc0*/  @!UP0 LDCU.128 UR12, c[0x0][0xb10] ;  /* 0x00016200ff0c87ac */ /* 0x000ea20008000c00 */
[----:B------:R-:W3:Y:S01]  /*5fd0*/  @!UP0 LDCU UR5, c[0x0][0xb0c] ;  /* 0x00016180ff0587ac */ /* 0x000ee20008000800 */
[----:B------:R-:W4:Y:S01]  /*5fe0*/  @!UP0 LDCU UR10, c[0x0][0xb20] ;  /* 0x00016400ff0a87ac */ /* 0x000f220008000800 */
[----:B--2---:R-:W-:Y:S02]  /*5ff0*/  UIMAD.WIDE.U32 UR8, UR38, UR12, URZ ;  /* 0x0000000c260872a5 */ /* 0x004fe4000f8e00ff */
[----:B------:R-:W-:Y:S02]  /*6000*/  UIMAD.WIDE.U32 UR6, UR37, UR15, URZ ;  /* 0x0000000f250672a5 */ /* 0x000fe4000f8e00ff */
[----:B------:R-:W-:Y:S03]  /*6010*/  @!UP0 UISETP.NE.AND UP1, UPT, UR14, 0x1, UPT ;  /* 0x000000010e00888c */ /* 0x000fe6000bf25270 */
[----:B------:R-:W-:Y:S01]  /*6020*/  @!UP0 UMOV UR4, UR9 ;  /* 0x0000000900048c82 */ /* 0x000fe20008000000 */
[----:B---3--:R-:W-:Y:S02]  /*6030*/  @!UP0 UISETP.NE.AND UP2, UPT, UR5, 0x1, UPT ;  /* 0x000000010500888c */ /* 0x008fe4000bf45270 */
[----:B------:R-:W-:Y:S01]  /*6040*/  @!UP0 USHF.R.U32.HI UR4, URZ, UR13, UR4 ;  /* 0x0000000dff048299 */ /* 0x000fe20008011604 */
[----:B------:R-:W-:Y:S02]  /*6050*/  @!UP0 UMOV UR6, UR7 ;  /* 0x0000000700068c82 */ /* 0x000fe40008000000 */
[----:B----4-:R-:W-:Y:S02]  /*6060*/  @!UP0 USHF.R.U32.HI UR6, URZ, UR10, UR6 ;  /* 0x0000000aff068299 */ /* 0x010fe40008011606 */
[----:B------:R-:W-:Y:S02]  /*6070*/  @!UP0 USEL UR7, UR38, UR4, !UP2 ;  /* 0x0000000426078287 */ /* 0x000fe4000d000000 */
[----:B------:R-:W-:Y:S04]  /*6080*/  @!UP0 USEL UR6, UR37, UR6, !UP1 ;  /* 0x0000000625068287 */ /* 0x000fe8000c800000 */
[----:B------:R-:W-:Y:S02]  /*6090*/  @!UP0 UIADD3 UR4, UPT, UPT, -UR7, UR6, URZ ;  /* 0x0000000607048290 */ /* 0x000fe4000fffe1ff */
[----:B------:R-:W-:Y:S02]  /*60a0*/  @!UP0 UIADD3 UR6, UPT, UPT, UR7, -UR6, URZ ;  /* 0x8000000607068290 */ /* 0x000fe4000fffe0ff */
[----:B------:R-:W-:Y:S02]  /*60b0*/  @!UP0 UIMAD UR38, UR4, UR5, UR38 ;  /* 0x00000005042682a4 */ /* 0x000fe4000f8e0226 */
[----:B------:R-:W-:Y:S01]  /*60c0*/  @!UP0 UIMAD UR37, UR6, UR14, UR37 ;  /* 0x0000000e062582a4 */ /* 0x000fe2000f8e0225 */
[----:B------:R-:W-:Y:S11]  /*60d0*/  @!P0 BRA `(.L_x_97) ;  /* 0x00000000007c8947 */ /* 0x000ff60003800000 */
[----:B------:R-:W2:Y:S01]  /*60e0*/  LDCU.64 UR8, c[0x4][0x80] ;  /* 0x01001000ff0877ac */ /* 0x000ea20008000a00 */
[----:B------:R-:W-:Y:S01]  /*60f0*/  MOV R2, 0x0 ;  /* 0x0000000000027802 */ /* 0x000fe20000000f00 */
[----:B------:R-:W-:Y:S02]  /*6100*/  HFMA2 R12, -RZ, RZ, 0, 5.9604644775390625e-08 ;  /* 0x00000001ff0c7431 */ /* 0x000fe400000001ff */
[----:B------:R-:W-:Y:S01]  /*6110*/  IMAD.MOV.U32 R8, RZ, RZ, 0x70 ;  /* 0x00000070ff087424 */ /* 0x000fe200078e00ff */
[----:B------:R3:W4:Y:S01]  /*6120*/  LDC.64 R14, c[0x4][R2] ;  /* 0x01000000020e7b82 */ /* 0x0007220000000a00 */
[----:B------:R-:W1:Y:S01]  /*6130*/  LDCU.64 UR6, c[0x4][0x88] ;  /* 0x01001100ff0677ac */ /* 0x000e620008000a00 */
[----:B------:R-:W-:Y:S01]  /*6140*/  IMAD.MOV.U32 R13, RZ, RZ, RZ ;  /* 0x000000ffff0d7224 */ /* 0x000fe200078e00ff */
[----:B------:R-:W1:Y:S01]  /*6150*/  LDCU.64 UR4, c[0x4][0x8] ;  /* 0x01000100ff0477ac */ /* 0x000e620008000a00 */
[----:B--2---:R-:W-:Y:S01]  /*6160*/  MOV R5, UR9 ;  /* 0x0000000900057c02 */ /* 0x004fe20008000f00 */
[----:B------:R-:W-:Y:S01]  /*6170*/  IMAD.U32 R4, RZ, RZ, UR8 ;  /* 0x00000008ff047e24 */ /* 0x000fe2000f8e00ff */
[----:B-1----:R-:W-:Y:S01]  /*6180*/  MOV R7, UR7 ;  /* 0x0000000700077c02 */ /* 0x002fe20008000f00 */
[----:B------:R-:W-:Y:S01]  /*6190*/  IMAD.U32 R6, RZ, RZ, UR6 ;  /* 0x00000006ff067e24 */ /* 0x000fe2000f8e00ff */
[----:B------:R-:W-:Y:S01]  /*61a0*/  MOV R11, UR5 ;  /* 0x00000005000b7c02 */ /* 0x000fe20008000f00 */
[----:B------:R-:W-:Y:S02]  /*61b0*/  IMAD.U32 R10, RZ, RZ, UR4 ;  /* 0x00000004ff0a7e24 */ /* 0x000fe4000f8e00ff */
[----:B------:R-:W-:Y:S07]  /*61c0*/  LEPC R20, `(.L_x_98) ;  /* 0x000000001014794e */ /* 0x000fee0000000000 */
[----:B---345:R-:W-:Y:S05]  /*61d0*/  CALL.ABS.NOINC R14 ;  /* 0x000000000e007343 */ /* 0x038fea0003c00000 */
.L_x_98:
[----:B------:R-:W1:Y:S01]  /*61e0*/  LDCU.64 UR8, c[0x4][0x80] ;  /* 0x01001000ff0877ac */ /* 0x000e620008000a00 */
[----:B------:R-:W2:Y:S01]  /*61f0*/  LDC.64 R2, c[0x4][R2] ;  /* 0x0100000002027b82 */ /* 0x000ea20000000a00 */
[----:B------:R-:W-:Y:S02]  /*6200*/  HFMA2 R12, -RZ, RZ, 0, 5.9604644775390625e-08 ;  /* 0x00000001ff0c7431 */ /* 0x000fe400000001ff */
[----:B------:R-:W-:Y:S02]  /*6210*/  IMAD.MOV.U32 R8, RZ, RZ, 0x70 ;  /* 0x00000070ff087424 */ /* 0x000fe400078e00ff */
[----:B------:R-:W-:Y:S01]  /*6220*/  IMAD.MOV.U32 R13, RZ, RZ, RZ ;  /* 0x000000ffff0d7224 */ /* 0x000fe200078e00ff */
[----:B------:R-:W3:Y:S01]  /*6230*/  LDCU.64 UR6, c[0x4][0x88] ;  /* 0x01001100ff0677ac */ /* 0x000ee20008000a00 */
[----:B------:R-:W4:Y:S01]  /*6240*/  LDCU.64 UR4, c[0x4][0x8] ;  /* 0x01000100ff0477ac */ /* 0x000f220008000a00 */
[----:B-1----:R-:W-:Y:S02]  /*6250*/  MOV R4, UR8 ;  /* 0x0000000800047c02 */ /* 0x002fe40008000f00 */
[----:B------:R-:W-:Y:S02]  /*6260*/  MOV R5, UR9 ;  /* 0x0000000900057c02 */ /* 0x000fe40008000f00 */
[----:B---3--:R-:W-:Y:S01]  /*6270*/  MOV R7, UR7 ;  /* 0x0000000700077c02 */ /* 0x008fe20008000f00 */
[----:B------:R-:W-:Y:S01]  /*6280*/  IMAD.U32 R6, RZ, RZ, UR6 ;  /* 0x00000006ff067e24 */ /* 0x000fe2000f8e00ff */
[----:B----4-:R-:W-:Y:S01]  /*6290*/  MOV R11, UR5 ;  /* 0x00000005000b7c02 */ /* 0x010fe20008000f00 */
[----:B------:R-:W-:Y:S02]  /*62a0*/  IMAD.U32 R10, RZ, RZ, UR4 ;  /* 0x00000004ff0a7e24 */ /* 0x000fe4000f8e00ff */
[----:B------:R-:W-:Y:S07]  /*62b0*/  LEPC R20, `(.L_x_97) ;  /* 0x000000001014794e */ /* 0x000fee0000000000 */
[----:B--2---:R-:W-:Y:S05]  /*62c0*/  CALL.ABS.NOINC R2 ;  /* 0x0000000002007343 */ /* 0x004fea0003c00000 */
.L_x_97:
[----:B------:R-:W-:Y:S05]  /*62d0*/  BSYNC.RECONVERGENT B6 ;  /* 0x0000000000067941 */ /* 0x000fea0003800200 */
.L_x_96:
[----:B------:R-:W-:Y:S02]  /*62e0*/  R2UR UR6, R67 ;  /* 0x00000000430672ca */ /* 0x000fe400000e0000 */
[----:B------:R-:W-:Y:S02]  /*62f0*/  R2UR UR5, R77 ;  /* 0x000000004d0572ca */ /* 0x000fe400000e0000 */
[----:B------:R-:W-:Y:S02]  /*6300*/  R2UR UR4, R76 ;  /* 0x000000004c0472ca */ /* 0x000fe400000e0000 */
[----:B------:R-:W-:Y:S02]  /*6310*/  ISETP.NE.U32.AND P4, PT, R60, RZ, PT ;  /* 0x000000ff3c00720c */ /* 0x000fe40003f85070 */
[----:B------:R-:W-:Y:S02]  /*6320*/  ISETP.NE.U32.AND P2, PT, RZ, UR60, PT ;  /* 0x0000003cff007c0c */ /* 0x000fe4000bf45070 */
[----:B------:R-:W-:Y:S02]  /*6330*/  ISETP.NE.AND.EX P4, PT, R61, RZ, PT, P4 ;  /* 0x000000ff3d00720c */ /* 0x000fe40003f85340 */
[----:B------:R-:W-:Y:S01]  /*6340*/  ISETP.NE.AND.EX P2, PT, RZ, UR61, PT, P2 ;  /* 0x0000003dff007c0c */ /* 0x000fe2000bf45320 */
[----:B------:R-:W-:Y:S02]  /*6350*/  UISETP.NE.AND UP2, UPT, UR6, URZ, UPT ;  /* 0x000000ff0600728c */ /* 0x000fe4000bf45270 */
[----:B------:R-:W-:Y:S04]  /*6360*/  UISETP.NE.U32.AND UP0, UPT, UR5, URZ, UPT ;  /* 0x000000ff0500728c */ /* 0x000fe8000bf05070 */
[----:B------:R-:W-:Y:S01]  /*6370*/  UISETP.NE.AND.EX UP1, UPT, UR4, URZ, UPT, UP0 ;  /* 0x000000ff0400728c */ /* 0x000fe2000bf25300 */
[----:B------:R-:W-:Y:S01]  /*6380*/  PLOP3.LUT P1, PT, PT, PT, UP2, 0x80, 0x8 ;  /* 0x000000000008781c */ /* 0x000fe20003f2f028 */
[----:B------:R-:W-:Y:S03]  /*6390*/  UPLOP3.LUT UP0, UPT, UPT, UPT, UPT, 0x40, 0x4 ;  /* 0x000000000004789c */ /* 0x000fe60003f0e870 */
[----:B------:R-:W-:Y:S06]  /*63a0*/  @UP2 UPLOP3.LUT UP0, UPT, UPT, UPT, UP1, 0x80, 0x8 ;  /* 0x000000000008289c */ /* 0x000fec0003f0f010 */
[----:B------:R-:W-:Y:S01]  /*63b0*/  PLOP3.LUT P0, PT, PT, PT, UP0, 0x80, 0x8 ;  /* 0x000000000008781c */ /* 0x000fe20003f0f008 */
[----:B------:R-:W-:Y:S01]  /*63c0*/  @!UPT UIADD3 URZ, UPT, UPT, URZ, URZ, URZ ;  /* 0x000000fffffff290 */ /* 0x000fe2000fffe0ff */
[----:B------:R-:W-:Y:S11]  /*63d0*/  BRA.U !UP1, `(.L_x_99) ;  /* 0x0000000109407547 */ /* 0x000ff6000b800000 */
[----:B------:R-:W-:Y:S01]  /*63e0*/  UISETP.NE.U32.AND UP0, UPT, UR60, URZ, UPT ;  /* 0x000000ff3c00728c */ /* 0x000fe2000bf05070 */
[----:B------:R-:W-:Y:S01]  /*63f0*/  R2UR UR6, R77 ;  /* 0x000000004d0672ca */ /* 0x000fe200000e0000 */
[----:B------:R-:W2:Y:S01]  /*6400*/  LDCU.64 UR8, c[0x0][0x358] ;  /* 0x00006b00ff0877ac */ /* 0x000ea20008000a00 */
[----:B------:R-:W-:Y:S02]  /*6410*/  HFMA2 R63, -RZ, RZ, 0, 5.9604644775390625e-08 ;  /* 0x00000001ff3f7431 */ /* 0x000fe400000001ff */
[----:B-1----:R-:W-:Y:S01]  /*6420*/  IMAD.MOV.U32 R0, RZ, RZ, 0x1 ;  /* 0x00000001ff007424 */ /* 0x002fe200078e00ff */
[----:B------:R-:W-:Y:S06]  /*6430*/  UISETP.NE.AND.EX UP0, UPT, UR61, URZ, UPT, UP0 ;  /* 0x000000ff3d00728c */ /* 0x000fec000bf05300 */
[----:B------:R-:W-:Y:S05]  /*6440*/  PLOP3.LUT P3, PT, PT, PT, UP0, 0x80, 0x8 ;  /* 0x000000000008781c */ /* 0x000fea0003f6f008 */
[----:B------:R-:W1:Y:S01]  /*6450*/  @UP0 LDCU.64 UR4, c[0x0][0x888] ;  /* 0x00011100ff0407ac */ /* 0x000e620008000a00 */
[----:B------:R-:W-:Y:S07]  /*6460*/  @UP0 UIMAD UR6, UR36, UR6, URZ ;  /* 0x00000006240602a4 */ /* 0x000fee000f8e02ff */
[----:B------:R-:W-:Y:S01]  /*6470*/  @!P3 PRMT R63, R0, 0x7610, R63 ;  /* 0x00007610003fb816 */ /* 0x000fe2000000003f */
[----:B-1----:R-:W-:Y:S06]  /*6480*/  @UP0 UIMAD.WIDE UR4, UR6, 0x4, UR4 ;  /* 0x00000004060408a5 */ /* 0x002fec000f8e0204 */
[----:B------:R-:W-:Y:S02]  /*6490*/  IMAD.U32 R2, RZ, RZ, UR4 ;  /* 0x00000004ff027e24 */ /* 0x000fe4000f8e00ff */
[----:B------:R-:W-:Y:S03]  /*64a0*/  IMAD.U32 R3, RZ, RZ, UR5 ;  /* 0x00000005ff037e24 */ /* 0x000fe6000f8e00ff */
[----:B------:R-:W1:Y:S02]  /*64b0*/  @!UP0 LDCU UR4, c[0x0][0x880] ;  /* 0x00011000ff0487ac */ /* 0x000e640008000800 */
[----:B--2--5:R2:W5:Y:S02]  /*64c0*/  @P3 LDG.E R27, desc[UR8][R2.64] ;  /* 0x00000008021b3981 */ /* 0x024564000c1e1900 */
[----:B-12---:R-:W-:Y:S02]  /*64d0*/  @!P3 MOV R27, UR4 ;  /* 0x00000004001bbc02 */ /* 0x006fe40008000f00 */
.L_x_99:
[----:B------:R-:W-:Y:S05]  /*64e0*/  @!P4 BRA `(.L_x_100) ;  /* 0x000000000024c947 */ /* 0x000fea0003800000 */
[----:B------:R-:W-:Y:S01]  /*64f0*/  ISETP.NE.U32.AND P3, PT, R42, RZ, PT ;  /* 0x000000ff2a00720c */ /* 0x000fe20003f65070 */
[----:B------:R-:W2:Y:S03]  /*6500*/  LDCU.64 UR4, c[0x0][0x358] ;  /* 0x00006b00ff0477ac */ /* 0x000ea60008000a00 */
[----:B------:R-:W-:Y:S11]  /*6510*/  ISETP.NE.AND.EX P3, PT, R43, RZ, PT, P3 ;  /* 0x000000ff2b00720c */ /* 0x000ff60003f65330 */
[----:B------:R-:W-:Y:S02]  /*6520*/  @!UPT UIADD3 URZ, UPT, UPT, URZ, URZ, URZ ;  /* 0x000000fffffff290 */ /* 0x000fe4000fffe0ff */
[----:B------:R-:W3:Y:S01]  /*6530*/  @P3 LDC.64 R2, c[0x0][0x8a8] ;  /* 0x00022a00ff023b82 */ /* 0x000ee20000000a00 */
[----:B-1----:R-:W-:Y:S04]  /*6540*/  @P3 IMAD R0, R60, UR36, RZ ;  /* 0x000000243c003c24 */ /* 0x002fe8000f8e02ff */
[----:B---3--:R-:W-:Y:S05]  /*6550*/  @P3 IMAD.WIDE R2, R0, 0x4, R2 ;  /* 0x0000000400023825 */ /* 0x008fea00078e0202 */
[----:B--2--5:R2:W5:Y:S02]  /*6560*/  @P3 LDG.E R24, desc[UR4][R2.64] ;  /* 0x0000000402183981 */ /* 0x024564000c1e1900 */
[----:B--2---:R-:W3:Y:S02]  /*6570*/  @!P3 LDC R24, c[0x0][0x8a0] ;  /* 0x00022800ff18bb82 */ /* 0x004ee40000000800 */
.L_x_100:
[----:B-----5:R-:W-:Y:S01]  /*6580*/  FSETP.NEU.AND P3, PT, R27, RZ, PT ;  /* 0x000000ff1b00720b */ /* 0x020fe20003f6d000 */
[----:B------:R-:W-:Y:S01]  /*6590*/  IMAD.SHL.U32 R86, R62, 0x4, RZ ;  /* 0x000000043e567824 */ /* 0x000fe200078e00ff */
[----:B------:R-:W-:Y:S01]  /*65a0*/  SEL R5, RZ, 0xffffffff, P2 ;  /* 0xffffffffff057807 */ /* 0x000fe20001000000 */
[----:B------:R-:W-:Y:S01]  /*65b0*/  BSSY B1, `(.L_x_101) ;  /* 0x0000043000017945 */ /* 0x000fe20003800000 */
[----:B------:R-:W-:Y:S01]  /*65c0*/  @P1 LOP3.LUT P2, RZ, R63, 0xff, RZ, 0xc0, !PT ;  /* 0x000000ff3fff1812 */ /* 0x000fe2000784c0ff */
[----:B------:R-:W-:Y:S01]  /*65d0*/  VIADD R81, R86, UR43 ;  /* 0x0000002b56517c36 */ /* 0x000fe20008000000 */
[----:B------:R-:W-:Y:S01]  /*65e0*/  @P1 SEL R2, RZ, 0xffffffff, P3 ;  /* 0xffffffffff021807 */ /* 0x000fe20001800000 */
[----:B------:R-:W-:Y:S01]  /*65f0*/  IMAD.MOV.U32 R87, RZ, RZ, 0x1 ;  /* 0x00000001ff577424 */ /* 0x000fe200078e00ff */
[----:B------:R-:W-:Y:S01]  /*6600*/  LEA R82, R22, UR43, 0x3 ;  /* 0x0000002b16527c11 */ /* 0x000fe2000f8e18ff */
[----:B------:R-:W-:Y:S01]  /*6610*/  IMAD.MOV.U32 R85, RZ, RZ, RZ ;  /* 0x000000ffff557224 */ /* 0x000fe200078e00ff */
[----:B------:R-:W-:Y:S02]  /*6620*/  @P0 SEL R2, R5, R2, !P2 ;  /* 0x0000000205020207 */ /* 0x000fe40005000000 */
[----:B------:R-:W-:Y:S02]  /*6630*/  CS2R R46, SRZ ;  /* 0x00000000002e7805 */ /* 0x000fe4000001ff00 */
[----:B------:R-:W-:Y:S02]  /*6640*/  SHF.L.U32 R3, R72, 0x1f, RZ ;  /* 0x0000001f48037819 */ /* 0x000fe400000006ff */
[----:B------:R-:W-:Y:S02]  /*6650*/  CS2R R44, SRZ ;  /* 0x00000000002c7805 */ /* 0x000fe4000001ff00 */
[----:B------:R-:W-:Y:S02]  /*6660*/  @P1 LOP3.LUT R2, R2, 0x1, RZ, 0xc0, !PT ;  /* 0x0000000102021812 */ /* 0x000fe400078ec0ff */
[----:B------:R-:W-:Y:S02]  /*6670*/  CS2R R50, SRZ ;  /* 0x0000000000327805 */ /* 0x000fe4000001ff00 */
[----:B------:R-:W-:Y:S02]  /*6680*/  PLOP3.LUT P2, PT, PT, PT, UP1, 0x80, 0x8 ;  /* 0x000000000008781c */ /* 0x000fe40003f4f018 */
[----:B------:R-:W-:Y:S02]  /*6690*/  CS2R R48, SRZ ;  /* 0x0000000000307805 */ /* 0x000fe4000001ff00 */
[----:B------:R-:W-:Y:S02]  /*66a0*/  ISETP.NE.U32.OR P6, PT, R2, 0x1, !P1 ;  /* 0x000000010200780c */ /* 0x000fe40004fc5470 */
[----:B------:R-:W-:Y:S02]  /*66b0*/  CS2R R54, SRZ ;  /* 0x0000000000367805 */ /* 0x000fe4000001ff00 */
[C---:B------:R-:W-:Y:S02]  /*66c0*/  LEA.HI R25, R22.reuse, R22, RZ, 0x1 ;  /* 0x0000001616197211 */ /* 0x040fe400078f08ff */
[----:B------:R-:W-:Y:S02]  /*66d0*/  CS2R R52, SRZ ;  /* 0x0000000000347805 */ /* 0x000fe4000001ff00 */
[----:B------:R-:W-:Y:S02]  /*66e0*/  LOP3.LUT P4, R69, R63, 0xff, RZ, 0xc0, !PT ;  /* 0x000000ff3f457812 */ /* 0x000fe4000788c0ff */
[----:B------:R-:W-:Y:S02]  /*66f0*/  CS2R R58, SRZ ;  /* 0x00000000003a7805 */ /* 0x000fe4000001ff00 */
[----:B------:R-:W-:Y:S01]  /*6700*/  SEL R2, RZ, 0xffffffff, P3 ;  /* 0xffffffffff027807 */ /* 0x000fe20001800000 */
[C---:B-1----:R-:W-:Y:S01]  /*6710*/  IMAD.SHL.U32 R0, R25.reuse, 0x80, RZ ;  /* 0x0000008019007824 */ /* 0x042fe200078e00ff */
[----:B------:R-:W-:Y:S02]  /*6720*/  LOP3.LUT R25, R25, 0xffe, RZ, 0xc0, !PT ;  /* 0x00000ffe19197812 */ /* 0x000fe400078ec0ff */
[----:B------:R-:W-:Y:S02]  /*6730*/  CS2R R56, SRZ ;  /* 0x0000000000387805 */ /* 0x000fe4000001ff00 */
[----:B------:R-:W-:Y:S01]  /*6740*/  P2R R79, PR, RZ, 0x40 ;  /* 0x00000040ff4f7803 */ /* 0x000fe20000000000 */
[----:B------:R-:W-:Y:S01]  /*6750*/  VIADD R35, R81, 0x400 ;  /* 0x0000040051237836 */ /* 0x000fe20000000000 */
[----:B------:R-:W-:Y:S01]  /*6760*/  @P2 SEL R2, R5, R2, !P4 ;  /* 0x0000000205022207 */ /* 0x000fe20006000000 */
[----:B------:R-:W-:Y:S01]  /*6770*/  IMAD.IADD R25, R22, 0x1, -R25 ;  /* 0x0000000116197824 */ /* 0x000fe200078e0a19 */
[----:B------:R-:W-:Y:S01]  /*6780*/  @P6 SHF.L.U32 R4, RZ, 0x1f, RZ ;  /* 0x0000001fff046819 */ /* 0x000fe200000006ff */
[----:B------:R-:W-:Y:S01]  /*6790*/  IMAD.IADD R80, R73, 0x1, R81 ;  /* 0x0000000149507824 */ /* 0x000fe200078e0251 */
[----:B------:R-:W-:Y:S02]  /*67a0*/  LOP3.LUT R0, R0, 0xffffff00, RZ, 0xc0, !PT ;  /* 0xffffff0000007812 */ /* 0x000fe400078ec0ff */
[----:B------:R-:W1:Y:S01]  /*67b0*/  @P6 SYNCS.PHASECHK.TRANS64.TRYWAIT P1, [UR43+0x40], R4 ;  /* 0x00004004ff0065a7 */ /* 0x000e62000802112b */
[----:B------:R-:W-:Y:S02]  /*67c0*/  LOP3.LUT R2, R2, 0x1, RZ, 0xc0, !PT ;  /* 0x0000000102027812 */ /* 0x000fe400078ec0ff */
[----:B------:R-:W-:Y:S02]  /*67d0*/  IMAD.IADD R0, R23, 0x1, R0 ;  /* 0x0000000117007824 */ /* 0x000fe400078e0200 */
[----:B------:R-:W-:Y:S02]  /*67e0*/  ISETP.NE.U32.AND P5, PT, R2, 0x1, PT ;  /* 0x000000010200780c */ /* 0x000fe40003fa5070 */
[----:B------:R-:W-:Y:S02]  /*67f0*/  IMAD R25, R25, 0x100000, R0 ;  /* 0x0010000019197824 */ /* 0x000fe400078e0200 */
[----:B------:R-:W-:Y:S01]  /*6800*/  P2R R88, PR, RZ, 0x20 ;  /* 0x00000020ff587803 */ /* 0x000fe20000000000 */
[----:B------:R2:W4:Y:S01]  /*6810*/  SYNCS.PHASECHK.TRANS64.TRYWAIT P0, [R82+URZ+0xb0], R3 ;  /* 0x0000b003520075a7 */ /* 0x00052200080011ff */
[----:B-1----:R-:W-:Y:S01]  /*6820*/  @P6 SEL R87, RZ, 0x1, !P1 ;  /* 0x00000001ff576807 */ /* 0x002fe20004800000 */
[----:B--2---:R-:W-:Y:S06]  /*6830*/  @!P6 BRA `(.L_x_102) ;  /* 0x000000000068e947 */ /* 0x004fec0003800000 */
[C---:B------:R-:W-:Y:S01]  /*6840*/  @P5 IMAD R4, R74.reuse, 0x4, R35 ;  /* 0x000000044a045824 */ /* 0x040fe200078e0223 */
[----:B------:R-:W-:Y:S01]  /*6850*/  ISETP.NE.AND P1, PT, R87, RZ, PT ;  /* 0x000000ff5700720c */ /* 0x000fe20003f25270 */
[----:B------:R-:W-:Y:S01]  /*6860*/  @P5 IMAD R2, R74, 0x4, R81 ;  /* 0x000000044a025824 */ /* 0x000fe200078e0251 */
[----:B------:R-:W-:Y:S01]  /*6870*/  BSSY B0, `(.L_x_103) ;  /* 0x000000e000007945 */ /* 0x000fe20003800000 */
[----:B------:R-:W-:Y:S01]  /*6880*/  IMAD.MOV.U32 R46, RZ, RZ, RZ ;  /* 0x000000ffff2e7224 */ /* 0x000fe200078e00ff */
[----:B------:R-:W-:Y:S01]  /*6890*/  CS2R R50, SRZ ;  /* 0x0000000000327805 */ /* 0x000fe2000001ff00 */
[----:B------:R-:W-:Y:S01]  /*68a0*/  @P5 IMAD.IADD R4, R73, 0x1, R4 ;  /* 0x0000000149045824 */ /* 0x000fe200078e0204 */
[----:B------:R-:W-:Y:S02]  /*68b0*/  CS2R R48, SRZ ;  /* 0x0000000000307805 */ /* 0x000fe4000001ff00 */
[----:B------:R-:W-:Y:S02]  /*68c0*/  CS2R R44, SRZ ;  /* 0x00000000002c7805 */ /* 0x000fe4000001ff00 */
[----:B------:R-:W-:Y:S02]  /*68d0*/  CS2R R58, SRZ ;  /* 0x00000000003a7805 */ /* 0x000fe4000001ff00 */
[----:B------:R-:W-:Y:S02]  /*68e0*/  CS2R R56, SRZ ;  /* 0x0000000000387805 */ /* 0x000fe4000001ff00 */
[----:B------:R-:W-:Y:S02]  /*68f0*/  CS2R R54, SRZ ;  /* 0x0000000000367805 */ /* 0x000fe4000001ff00 */
[----:B------:R-:W-:Y:S01]  /*6900*/  CS2R R52, SRZ ;  /* 0x0000000000347805 */ /* 0x000fe2000001ff00 */
[----:B------:R-:W-:Y:S06]  /*6910*/  @P1 BRA `(.L_x_104) ;  /* 0x00000000000c1947 */ /* 0x000fec0003800000 */
[----:B------:R-:W-:Y:S04]  /*6920*/  SHF.L.U32 R5, RZ, 0x1f, RZ ;  /* 0x0000001fff057819 */ /* 0x000fe800000006ff */
[----:B------:R-:W1:Y:S02]  /*6930*/  SYNCS.PHASECHK.TRANS64.TRYWAIT P1, [UR43+0x40], R5 ;  /* 0x00004005ff0075a7 */ /* 0x000e64000802112b */
[----:B-1----:R-:W-:Y:S05]  /*6940*/  @!P1 BRA `(.L_x_105) ;  /* 0x00000058009c9947 */ /* 0x002fea0003800000 */
.L_x_104:
[----:B------:R-:W-:Y:S05]  /*6950*/  BSYNC B0 ;  /* 0x0000000000007941 */ /* 0x000fea0003800000 */
.L_x_103:
[----:B------:R-:W-:Y:S01]  /*6960*/  ISETP.NE.AND P1, PT, R88, RZ, PT ;  /* 0x000000ff5800720c */ /* 0x000fe20003f25270 */
[----:B------:R-:W-:Y:S11]  /*6970*/  HFMA2 R85, -RZ, RZ, 0, 5.9604644775390625e-08 ;  /* 0x00000001ff557431 */ /* 0x000ff600000001ff */
[----:B------:R-:W-:Y:S01]  /*6980*/  @!UPT UIADD3 URZ, UPT, UPT, URZ, URZ, URZ ;  /* 0x000000fffffff290 */ /* 0x000fe2000fffe0ff */
[----:B------:R-:W-:Y:S05]  /*6990*/  @P1 WARPSYNC.ALL ;  /* 0x0000000000001948 */ /* 0x000fea0003800000 */
[----:B------:R2:W1:Y:S04]  /*69a0*/  @P1 LDSM.16.M88.4 R48, [R2+0x400] ;  /* 0x000400000230183b */ /* 0x0004680000000200 */
[----:B------:R2:W1:Y:S04]  /*69b0*/  @P1 LDSM.16.M88.4 R44, [R4] ;  /* 0x00000000042c183b */ /* 0x0004680000000200 */
[----:B------:R2:W1:Y:S04]  /*69c0*/  @P1 LDSM.16.M88.4 R56, [R86+UR43+0x400] ;  /* 0x0004002b5638183b */ /* 0x0004680008000200 */
[----:B------:R2:W1:Y:S02]  /*69d0*/  @P1 LDSM.16.M88.4 R52, [R80+0x400] ;  /* 0x000400005034183b */ /* 0x0004640000000200 */
.L_x_102:
[----:B------:R-:W-:Y:S05]  /*69e0*/  BSYNC B1 ;  /* 0x0000000000017941 */ /* 0x000fea0003800000 */
.L_x_101:
[----:B-1----:R-:W-:Y:S04]  /*69f0*/  SHF.R.U32.HI R5, RZ, 0x15, R25 ;  /* 0x00000015ff057819 */ /* 0x002fe80000011619 */
[----:B------:R-:W-:Y:S01]  /*6a00*/  LOP3.LUT P1, RZ, R5, 0x3, R64, 0x48, !PT ;  /* 0x0000000305ff7812 */ /* 0x000fe20007824840 */
[----:B------:R-:W-:Y:S01]  /*6a10*/  @!UPT UIADD3 URZ, UPT, UPT, URZ, URZ, URZ ;  /* 0x000000fffffff290 */ /* 0x000fe2000fffe0ff */
[----:B----4-:R-:W-:Y:S11]  /*6a20*/  @P0 BRA `(.L_x_106) ;  /* 0x0000000000080947 */ /* 0x010ff60003800000 */
[----:B------:R-:W1:Y:S02]  /*6a30*/  SYNCS.PHASECHK.TRANS64.TRYWAIT P0, [R82+URZ+0xb0], R3 ;  /* 0x0000b003520075a7 */ /* 0x000e6400080011ff */
[----:B-1----:R-:W-:Y:S05]  /*6a40*/  @!P0 BRA `(.L_x_107) ;  /* 0x0000005800748947 */ /* 0x002fea0003800000 */
.L_x_106:
[----:B------:R-:W-:Y:S05]  /*6a50*/  @!P1 BRA `(.L_x_108) ;  /* 0x0000000000409947 */ /* 0x000fea0003800000 */
[----:B------:R-:W4:Y:S01]  /*6a60*/  LDCU.64 UR8, c[0x4][0x70] ;  /* 0x01000e00ff0877ac */ /* 0x000f220008000a00 */
[----:B-1----:R-:W-:Y:S01]  /*6a70*/  MOV R3, 0x0 ;  /* 0x0000000000037802 */ /* 0x002fe20000000f00 */
[----:B------:R-:W-:Y:S02]  /*6a80*/  HFMA2 R12, -RZ, RZ, 0, 5.9604644775390625e-08 ;  /* 0x00000001ff0c7431 */ /* 0x000fe400000001ff */
[----:B------:R-:W-:Y:S02]  /*6a90*/  IMAD.MOV.U32 R8, RZ, RZ, 0x192 ;  /* 0x00000192ff087424 */ /* 0x000fe400078e00ff */
[----:B------:R-:W-:Y:S01]  /*6aa0*/  IMAD.MOV.U32 R13, RZ, RZ, RZ ;  /* 0x000000ffff0d7224 */ /* 0x000fe200078e00ff */
[----:B------:R-:W1:Y:S01]  /*6ab0*/  LDCU.64 UR6, c[0x4][0x78] ;  /* 0x01000f00ff0677ac */ /* 0x000e620008000a00 */
[----:B--2---:R-:W2:Y:S01]  /*6ac0*/  LDC.64 R2, c[0x4][R3] ;  /* 0x0100000003027b82 */ /* 0x004ea20000000a00 */
[----:B------:R-:W5:Y:S01]  /*6ad0*/  LDCU.64 UR4, c[0x4][0x10] ;  /* 0x01000200ff0477ac */ /* 0x000f620008000a00 */
[----:B----4-:R-:W-:Y:S01]  /*6ae0*/  MOV R5, UR9 ;  /* 0x0000000900057c02 */ /* 0x010fe20008000f00 */
[----:B------:R-:W-:Y:S01]  /*6af0*/  IMAD.U32 R4, RZ, RZ, UR8 ;  /* 0x00000008ff047e24 */ /* 0x000fe2000f8e00ff */
[----:B-1----:R-:W-:Y:S01]  /*6b00*/  MOV R7, UR7 ;  /* 0x0000000700077c02 */ /* 0x002fe20008000f00 */
[----:B------:R-:W-:Y:S01]  /*6b10*/  IMAD.U32 R6, RZ, RZ, UR6 ;  /* 0x00000006ff067e24 */ /* 0x000fe2000f8e00ff */
[----:B-----5:R-:W-:Y:S01]  /*6b20*/  MOV R11, UR5 ;  /* 0x00000005000b7c02 */ /* 0x020fe20008000f00 */
[----:B------:R-:W-:Y:S02]  /*6b30*/  IMAD.U32 R10, RZ, RZ, UR4 ;  /* 0x00000004ff0a7e24 */ /* 0x000fe4000f8e00ff */
[----:B------:R-:W-:Y:S07]  /*6b40*/  LEPC R20, `(.L_x_108) ;  /* 0x000000001014794e */ /* 0x000fee0000000000 */
[----:B--23--:R-:W-:Y:S05]  /*6b50*/  CALL.ABS.NOINC R2 ;  /* 0x0000000002007343 */ /* 0x00cfea0003c00000 */
.L_x_108:
[----:B------:R-:W-:Y:S01]  /*6b60*/  LOP3.LUT R20, R56, 0xffffe000, RZ, 0xc0, !PT ;  /* 0xffffe00038147812 */ /* 0x000fe200078ec0ff */
[----:B------:R-:W-:Y:S05]  /*6b70*/  WARPSYNC.ALL ;  /* 0x0000000000007948 */ /* 0x000fea0003800000 */
[----:B------:R-:W-:Y:S01]  /*6b80*/  R2UR UR4, R25 ;  /* 0x00000000190472ca */ /* 0x000fe200000e0000 */
[----:B------:R-:W-:Y:S01]  /*6b90*/  IMAD.SHL.U32 R90, R74, 0x4, RZ ;  /* 0x000000044a5a7824 */ /* 0x000fe200078e00ff */
[----:B------:R-:W-:Y:S01]  /*6ba0*/  LOP3.LUT R21, R57, 0xffffe000, RZ, 0xc0, !PT ;  /* 0xffffe00039157812 */ /* 0x000fe200078ec0ff */
[----:B------:R-:W-:Y:S01]  /*6bb0*/  BSSY.RECONVERGENT B0, `(.L_x_109) ;  /* 0x0000059000007945 */ /* 0x000fe20003800200 */
[----:B------:R-:W-:Y:S02]  /*6bc0*/  LOP3.LUT R26, R59, 0xffffe000, RZ, 0xc0, !PT ;  /* 0xffffe0003b1a7812 */ /* 0x000fe400078ec0ff */
[----:B------:R-:W-:Y:S02]  /*6bd0*/  LOP3.LUT R32, R53, 0xffffe000, RZ, 0xc0, !PT ;  /* 0xffffe00035207812 */ /* 0x000fe400078ec0ff */
[----:B------:R-:W-:Y:S02]  /*6be0*/  LOP3.LUT R33, R54, 0xffffe000, RZ, 0xc0, !PT ;  /* 0xffffe00036217812 */ /* 0x000fe400078ec0ff */
[----:B------:R-:W-:Y:S02]  /*6bf0*/  IADD3 R84, PT, PT, R35, R90, RZ ;  /* 0x0000005a23547210 */ /* 0x000fe40007ffe0ff */
[----:B------:R-:W-:Y:S01]  /*6c00*/  ISETP.NE.AND P0, PT, R75, RZ, PT ;  /* 0x000000ff4b00720c */ /* 0x000fe20003f05270 */
[----:B--2---:R-:W3:Y:S02]  /*6c10*/  LDTM.16dp128bit.x8 R4, tmem[UR4] ;  /* 0x00000004000479ee */ /* 0x004ee40008180000 */
[----:B------:R-:W-:Y:S02]  /*6c20*/  IMAD.IADD R83, R73, 0x1, R84 ;  /* 0x0000000149537824 */ /* 0x000fe400078e0254 */
[C---:B---3--:R-:W-:Y:S01]  /*6c30*/  FMUL R0, R24.reuse, R4 ;  /* 0x0000000418007220 */ /* 0x048fe20000400000 */
[C---:B------:R-:W-:Y:S01]  /*6c40*/  FMUL R2, R24.reuse, R5 ;  /* 0x0000000518027220 */ /* 0x040fe20000400000 */
[C---:B-1----:R-:W-:Y:S01]  /*6c50*/  FMUL R3, R24.reuse, R6 ;  /* 0x0000000618037220 */ /* 0x042fe20000400000 */
[----:B------:R-:W-:Y:S01]  /*6c60*/  FMUL R7, R24, R7 ;  /* 0x0000000718077220 */ /* 0x000fe20000400000 */
[C---:B------:R-:W-:Y:S01]  /*6c70*/  FFMA R28, R27.reuse, R20, R0 ;  /* 0x000000141b1c7223 */ /* 0x040fe20000000000 */
[----:B------:R-:W-:Y:S01]  /*6c80*/  LOP3.LUT R20, R58, 0xffffe000, RZ, 0xc0, !PT ;  /* 0xffffe0003a147812 */ /* 0x000fe200078ec0ff */
[C---:B------:R-:W-:Y:S01]  /*6c90*/  FFMA R29, R27.reuse, R21, R2 ;  /* 0x000000151b1d7223 */ /* 0x040fe20000000002 */
[----:B------:R-:W-:Y:S01]  /*6ca0*/  LOP3.LUT R21, R52, 0xffffe000, RZ, 0xc0, !PT ;  /* 0xffffe00034157812 */ /* 0x000fe200078ec0ff */
[C---:B------:R-:W-:Y:S01]  /*6cb0*/  FMUL R4, R24.reuse, R8 ;  /* 0x0000000818047220 */ /* 0x040fe20000400000 */
[----:B------:R-:W-:Y:S01]  /*6cc0*/  F2FP.TF32.F32.PACK_B R28, R28 ;  /* 0x0000001cff1c723e */ /* 0x000fe200024050ff */
[----:B------:R-:W-:Y:S01]  /*6cd0*/  FFMA R30, R27, R20, R3 ;  /* 0x000000141b1e7223 */ /* 0x000fe20000000003 */
[----:B------:R-:W-:Y:S01]  /*6ce0*/  LOP3.LUT R20, R55, 0xffffe000, RZ, 0xc0, !PT ;  /* 0xffffe00037147812 */ /* 0x000fe200078ec0ff */
[C---:B------:R-:W-:Y:S01]  /*6cf0*/  FMUL R5, R24.reuse, R9 ;  /* 0x0000000918057220 */ /* 0x040fe20000400000 */
[----:B------:R-:W-:Y:S01]  /*6d00*/  F2FP.TF32.F32.PACK_B R29, R29 ;  /* 0x0000001dff1d723e */ /* 0x000fe200024050ff */
[C---:B------:R-:W-:Y:S01]  /*6d10*/  FMUL R6, R24.reuse, R10 ;  /* 0x0000000a18067220 */ /* 0x040fe20000400000 */
[----:B------:R-:W-:Y:S01]  /*6d20*/  F2FP.TF32.F32.PACK_B R30, R30 ;  /* 0x0000001eff1e723e */ /* 0x000fe200024050ff */
[----:B------:R-:W-:Y:S01]  /*6d30*/  FFMA R31, R27, R26, R7 ;  /* 0x0000001a1b1f7223 */ /* 0x000fe20000000007 */
[----:B------:R-:W-:Y:S01]  /*6d40*/  LOP3.LUT R26, R49, 0xffffe000, RZ, 0xc0, !PT ;  /* 0xffffe000311a7812 */ /* 0x000fe200078ec0ff */
[----:B------:R-:W-:Y:S01]  /*6d50*/  FMUL R11, R24, R11 ;  /* 0x0000000b180b7220 */ /* 0x000fe20000400000 */
[C---:B------:R-:W-:Y:S01]  /*6d60*/  FFMA R4, R27.reuse, R21, R4 ;  /* 0x000000151b047223 */ /* 0x040fe20000000004 */
[----:B------:R-:W-:Y:S01]  /*6d70*/  LOP3.LUT R21, R48, 0xffffe000, RZ, 0xc0, !PT ;  /* 0xffffe00030157812 */ /* 0x000fe200078ec0ff */
[C---:B------:R-:W-:Y:S01]  /*6d80*/  FFMA R5, R27.reuse, R32, R5 ;  /* 0x000000201b057223 */ /* 0x040fe20000000005 */
[----:B------:R-:W-:Y:S01]  /*6d90*/  F2FP.TF32.F32.PACK_B R31, R31 ;  /* 0x0000001fff1f723e */ /* 0x000fe200024050ff */
        /* <DEDUP_REMOVED lines=8> */
[----:B------:R1:W-:Y:S01]  /*6e20*/  STSM.16.M88.4 [R81+0x400], R28 ;  /* 0x0004001c51007844 */ /* 0x0003e20000000200 */
[----:B------:R-:W-:Y:S01]  /*6e30*/  F2FP.TF32.F32.PACK_B R6, R6 ;  /* 0x00000006ff06723e */ /* 0x000fe200024050ff */
[C---:B------:R-:W-:Y:S01]  /*6e40*/  FMUL R10, R24.reuse, R14 ;  /* 0x0000000e180a7220 */ /* 0x040fe20000400000 */
[----:B------:R-:W-:Y:S01]  /*6e50*/  F2FP.TF32.F32.PACK_B R7, R7 ;  /* 0x00000007ff07723e */ /* 0x000fe200024050ff */
[----:B------:R-:W-:Y:S01]  /*6e60*/  FMUL R15, R24, R15 ;  /* 0x0000000f180f7220 */ /* 0x000fe20000400000 */
[C---:B------:R-:W-:Y:S01]  /*6e70*/  FFMA R8, R27.reuse, R21, R8 ;  /* 0x000000151b087223 */ /* 0x040fe20000000008 */
[C---:B------:R-:W-:Y:S01]  /*6e80*/  FFMA R9, R27.reuse, R26, R9 ;  /* 0x0000001a1b097223 */ /* 0x040fe20000000009 */
[C---:B------:R-:W-:Y:S01]  /*6e90*/  FFMA R10, R27.reuse, R33, R10 ;  /* 0x000000211b0a7223 */ /* 0x040fe2000000000a */
[----:B------:R1:W-:Y:S01]  /*6ea0*/  STSM.16.M88.4 [R80+0x400], R4 ;  /* 0x0004000450007844 */ /* 0x0003e20000000200 */
[----:B------:R-:W-:Y:S01]  /*6eb0*/  LOP3.LUT R21, R44, 0xffffe000, RZ, 0xc0, !PT ;  /* 0xffffe0002c157812 */ /* 0x000fe200078ec0ff */
[----:B------:R-:W-:Y:S01]  /*6ec0*/  FFMA R11, R27, R20, R15 ;  /* 0x000000141b0b7223 */ /* 0x000fe2000000000f */
[----:B------:R-:W-:Y:S01]  /*6ed0*/  LOP3.LUT R20, R45, 0xffffe000, RZ, 0xc0, !PT ;  /* 0xffffe0002d147812 */ /* 0x000fe200078ec0ff */
[C---:B------:R-:W-:Y:S01]  /*6ee0*/  FMUL R12, R24.reuse, R16 ;  /* 0x00000010180c7220 */ /* 0x040fe20000400000 */
[----:B------:R-:W-:Y:S01]  /*6ef0*/  FMUL R13, R24, R17 ;  /* 0x00000011180d7220 */ /* 0x000fe20000400000 */
[----:B------:R-:W-:Y:S01]  /*6f00*/  LOP3.LUT R33, R46, 0xffffe000, RZ, 0xc0, !PT ;  /* 0xffffe0002e217812 */ /* 0x000fe200078ec0ff */
[C---:B------:R-:W-:Y:S01]  /*6f10*/  FMUL R14, R24.reuse, R18 ;  /* 0x00000012180e7220 */ /* 0x040fe20000400000 */
[----:B------:R-:W-:Y:S01]  /*6f20*/  LOP3.LUT R26, R47, 0xffffe000, RZ, 0xc0, !PT ;  /* 0xffffe0002f1a7812 */ /* 0x000fe200078ec0ff */
[----:B------:R-:W-:Y:S01]  /*6f30*/  FMUL R19, R24, R19 ;  /* 0x0000001318137220 */ /* 0x000fe20000400000 */
[C---:B------:R-:W-:Y:S01]  /*6f40*/  FFMA R12, R27.reuse, R21, R12 ;  /* 0x000000151b0c7223 */ /* 0x040fe2000000000c */
[C---:B------:R-:W-:Y:S01]  /*6f50*/  FFMA R13, R27.reuse, R20, R13 ;  /* 0x000000141b0d7223 */ /* 0x040fe2000000000d */
[C---:B------:R-:W-:Y:S01]  /*6f60*/  FFMA R14, R27.reuse, R33, R14 ;  /* 0x000000211b0e7223 */ /* 0x040fe2000000000e */
[----:B------:R-:W-:Y:S01]  /*6f70*/  FFMA R15, R27, R26, R19 ;  /* 0x0000001a1b0f7223 */ /* 0x000fe20000000013 */
[----:B------:R-:W-:Y:S02]  /*6f80*/  F2FP.TF32.F32.PACK_B R8, R8 ;  /* 0x00000008ff08723e */ /* 0x000fe400024050ff */
[----:B------:R-:W-:Y:S02]  /*6f90*/  F2FP.TF32.F32.PACK_B R9, R9 ;  /* 0x00000009ff09723e */ /* 0x000fe400024050ff */
[----:B------:R-:W-:Y:S02]  /*6fa0*/  F2FP.TF32.F32.PACK_B R10, R10 ;  /* 0x0000000aff0a723e */ /* 0x000fe400024050ff */
[----:B------:R-:W-:Y:S02]  /*6fb0*/  F2FP.TF32.F32.PACK_B R11, R11 ;  /* 0x0000000bff0b723e */ /* 0x000fe400024050ff */
[----:B------:R-:W-:Y:S02]  /*6fc0*/  F2FP.TF32.F32.PACK_B R12, R12 ;  /* 0x0000000cff0c723e */ /* 0x000fe400024050ff */
[----:B------:R-:W-:Y:S01]  /*6fd0*/  F2FP.TF32.F32.PACK_B R13, R13 ;  /* 0x0000000dff0d723e */ /* 0x000fe200024050ff */
[----:B------:R1:W-:Y:S01]  /*6fe0*/  STSM.16.M88.4 [R84], R8 ;  /* 0x0000000854007844 */ /* 0x0003e20000000200 */
[----:B------:R-:W-:Y:S02]  /*6ff0*/  F2FP.TF32.F32.PACK_B R14, R14 ;  /* 0x0000000eff0e723e */ /* 0x000fe400024050ff */
[----:B------:R-:W-:Y:S05]  /*7000*/  F2FP.TF32.F32.PACK_B R15, R15 ;  /* 0x0000000fff0f723e */ /* 0x000fea00024050ff */
[----:B------:R1:W-:Y:S01]  /*7010*/  STSM.16.M88.4 [R83], R12 ;  /* 0x0000000c53007844 */ /* 0x0003e20000000200 */
[----:B------:R-:W-:Y:S01]  /*7020*/  @!PT LDS RZ, [RZ] ;  /* 0x00000000fffff984 */ /* 0x000fe20000000800 */
[----:B------:R-:W-:Y:S01]  /*7030*/  @!PT LDS RZ, [RZ] ;  /* 0x00000000fffff984 */ /* 0x000fe20000000800 */
[----:B------:R-:W-:Y:S01]  /*7040*/  @!PT LDS RZ, [RZ] ;  /* 0x00000000fffff984 */ /* 0x000fe20000000800 */
[----:B------:R-:W-:Y:S01]  /*7050*/  @!PT LDS RZ, [RZ] ;  /* 0x00000000fffff984 */ /* 0x000fe20000000800 */
[----:B------:R2:W-:Y:S07]  /*7060*/  MEMBAR.ALL.CTA ;  /* 0x0000000000007992 */ /* 0x0005ee0000008000 */
[----:B--2---:R-:W2:Y:S02]  /*7070*/  FENCE.VIEW.ASYNC.S ;  /* 0x00000000000073c6 */ /* 0x004ea40000000000 */
[----:B--2---:R-:W-:Y:S06]  /*7080*/  BAR.SYNC.DEFER_BLOCKING 0x1, 0x80 ;  /* 0x0042000000007b1d */ /* 0x004fec0000010000 */
[----:B------:R-:W-:Y:S05]  /*7090*/  @P0 BRA `(.L_x_110) ;  /* 0x0000000000280947 */ /* 0x000fea0003800000 */
[----:B------:R-:W-:Y:S01]  /*70a0*/  UIADD3 UR4, UPT, UPT, UR43, 0x400, URZ ;  /* 0x000004002b047890 */ /* 0x000fe2000fffe0ff */
[----:B------:R-:W-:Y:S05]  /*70b0*/  UMOV UR51, UR36 ;  /* 0x0000002400337c82 */ /* 0x000fea0008000000 */
[----:B------:R-:W-:Y:S01]  /*70c0*/  MOV R68, UR4 ;  /* 0x0000000400447c02 */ /* 0x000fe20008000f00 */
[----:B------:R-:W-:Y:S03]  /*70d0*/  UIADD3 UR4, UP0, UPT, UR54, 0x680, URZ ;  /* 0x0000068036047890 */ /* 0x000fe6000ff1e0ff */
[----:B------:R-:W-:Y:S01]  /*70e0*/  R2UR UR48, R68 ;  /* 0x00000000443072ca */ /* 0x000fe200000e0000 */
[----:B------:R-:W-:Y:S11]  /*70f0*/  UIADD3.X UR5, UPT, UPT, URZ, UR55, URZ, UP0, !UPT ;  /* 0x00000037ff057290 */ /* 0x000ff600087fe4ff */
[----:B------:R-:W-:Y:S01]  /*7100*/  @!UPT UIADD3 URZ, UPT, UPT, URZ, URZ, URZ ;  /* 0x000000fffffff290 */ /* 0x000fe2000fffe0ff */
[----:B------:R2:W-:Y:S01]  /*7110*/  UTMASTG.3D [UR48], [UR4] ;  /* 0x00000030040073b5 */ /* 0x0005e20008010000 */
[----:B------:R0:W-:Y:S01]  /*7120*/  UTMACMDFLUSH ;  /* 0x00000000000079b7 */ /* 0x0001e20000000000 */
[----:B--2---:R-:W-:Y:S04]  /*7130*/  DEPBAR.LE SB0, 0x1 ;  /* 0x000080400000791a */ /* 0x004fe80000000000 */
.L_x_110:
[----:B------:R-:W-:Y:S05]  /*7140*/  BSYNC.RECONVERGENT B0 ;  /* 0x0000000000007941 */ /* 0x000fea0003800200 */
.L_x_109:
[----:B------:R-:W-:Y:S01]  /*7150*/  BAR.SYNC.DEFER_BLOCKING 0x1, 0x80 ;  /* 0x0042000000007b1d */ /* 0x000fe20000010000 */
[----:B------:R-:W-:Y:S01]  /*7160*/  ISETP.NE.AND P1, PT, R79, RZ, PT ;  /* 0x000000ff4f00720c */ /* 0x000fe20003f25270 */
[----:B------:R-:W-:Y:S01]  /*7170*/  UISETP.NE.AND UP0, UPT, UR52, URZ, UPT ;  /* 0x000000ff3400728c */ /* 0x000fe2000bf05270 */
[----:B------:R-:W-:Y:S11]  /*7180*/  LEA R3, R85, UR43, 0x3 ;  /* 0x0000002b55037c11 */ /* 0x000ff6000f8e18ff */
[----:B-1----:R-:W-:Y:S01]  /*7190*/  @P1 SHF.L.U32 R4, RZ, 0x1f, RZ ;  /* 0x0000001fff041819 */ /* 0x002fe200000006ff */
[----:B------:R-:W-:Y:S06]  /*71a0*/  BRA.U !UP0, `(.L_x_111) ;  /* 0x0000000108247547 */ /* 0x000fec000b800000 */
[----:B------:R-:W1:Y:S01]  /*71b0*/  S2R R0, SR_CgaCtaId ;  /* 0x0000000000007919 */ /* 0x000e620000008800 */
[----:B------:R-:W-:Y:S01]  /*71c0*/  IMAD.U32 R2, RZ, RZ, UR47 ;  /* 0x0000002fff027e24 */ /* 0x000fe2000f8e00ff */
[----:B------:R-:W-:Y:S04]  /*71d0*/  UIADD3 UR4, UPT, UPT, UR47, 0x1, URZ ;  /* 0x000000012f047890 */ /* 0x000fe8000fffe0ff */
[----:B------:R-:W-:Y:S01]  /*71e0*/  @P1 LEA R2, R2, UR43, 0x3 ;  /* 0x0000002b02021c11 */ /* 0x000fe2000f8e18ff */
[----:B------:R-:W-:Y:S04]  /*71f0*/  UISETP.NE.AND UP0, UPT, UR4, 0x4, UPT ;  /* 0x000000040400788c */ /* 0x000fe8000bf05270 */
[----:B------:R-:W-:Y:S01]  /*7200*/  @P1 VIADD R5, R2, 0x60 ;  /* 0x0000006002051836 */ /* 0x000fe20000000000 */
[----:B------:R-:W-:Y:S04]  /*7210*/  USEL UR47, UR4, URZ, UP0 ;  /* 0x000000ff042f7287 */ /* 0x000fe80008000000 */
[----:B-1----:R-:W-:Y:S04]  /*7220*/  @P1 PRMT R0, R0, 0x654, R5 ;  /* 0x0000065400001816 */ /* 0x002fe80000000005 */
[----:B------:R1:W-:Y:S04]  /*7230*/  @P1 SYNCS.ARRIVE.TRANS64.RED.A1T0 RZ, [R0+URZ], RZ ;  /* 0x000000ff00ff19a7 */ /* 0x0003e800081004ff */
.L_x_111:
[----:B------:R-:W2:Y:S01]  /*7240*/  @P1 SYNCS.PHASECHK.TRANS64.TRYWAIT P0, [R3+URZ+0x40], R4 ;  /* 0x00004004030015a7 */ /* 0x000ea200080011ff */
[----:B------:R-:W-:Y:S01]  /*7250*/  BSSY B1, `(.L_x_112) ;  /* 0x0000017000017945 */ /* 0x000fe20003800000 */
[----:B--2---:R-:W-:Y:S03]  /*7260*/  @P1 SEL R87, RZ, 0x1, !P0 ;  /* 0x00000001ff571807 */ /* 0x004fe60004000000 */
[----:B------:R-:W-:Y:S05]  /*7270*/  @!P1 BRA `(.L_x_113) ;  /* 0x0000000000509947 */ /* 0x000fea0003800000 */
[----:B------:R-:W-:Y:S01]  /*7280*/  ISETP.NE.AND P1, PT, R88, RZ, PT ;  /* 0x000000ff5800720c */ /* 0x000fe20003f25270 */
[----:B------:R-:W-:Y:S01]  /*7290*/  BSSY B0, `(.L_x_114) ;  /* 0x000000a000007945 */ /* 0x000fe20003800000 */
[----:B------:R-:W-:Y:S11]  /*72a0*/  ISETP.NE.AND P0, PT, R87, RZ, PT ;  /* 0x000000ff5700720c */ /* 0x000ff60003f05270 */
[----:B------:R-:W-:Y:S04]  /*72b0*/  @P1 IMAD R5, R85, 0x2000, R86 ;  /* 0x0000200055051824 */ /* 0x000fe800078e0256 */
[----:B------:R-:W-:Y:S05]  /*72c0*/  @P1 VIADD R4, R5, UR43 ;  /* 0x0000002b05041c36 */ /* 0x000fea0008000000 */
[----:B------:R-:W-:Y:S01]  /*72d0*/  @P1 IADD3 R2, PT, PT, R90, R4, RZ ;  /* 0x000000045a021210 */ /* 0x000fe20007ffe0ff */
[----:B------:R-:W-:Y:S01]  /*72e0*/  @P1 IMAD.IADD R4, R73, 0x1, R4 ;  /* 0x0000000149041824 */ /* 0x000fe200078e0204 */
[----:B------:R-:W-:Y:S06]  /*72f0*/  @P0 BRA `(.L_x_115) ;  /* 0x00000000000c0947 */ /* 0x000fec0003800000 */
[----:B-1----:R-:W-:Y:S04]  /*7300*/  SHF.L.U32 R0, RZ, 0x1f, RZ ;  /* 0x0000001fff007819 */ /* 0x002fe800000006ff */
[----:B------:R-:W1:Y:S02]  /*7310*/  SYNCS.PHASECHK.TRANS64.TRYWAIT P0, [R3+URZ+0x40], R0 ;  /* 0x00004000030075a7 */ /* 0x000e6400080011ff */
[----:B-1----:R-:W-:Y:S05]  /*7320*/  @!P0 BRA `(.L_x_116) ;  /* 0x0000005000508947 */ /* 0x002fea0003800000 */
.L_x_115:
[----:B------:R-:W-:Y:S05]  /*7330*/  BSYNC B0 ;  /* 0x0000000000007941 */ /* 0x000fea0003800000 */
.L_x_114:
[----:B------:R-:W-:Y:S02]  /*7340*/  ISETP.NE.AND P0, PT, R88, RZ, PT ;  /* 0x000000ff5800720c */ /* 0x000fe40003f05270 */
[----:B------:R-:W-:Y:S11]  /*7350*/  IADD3 R85, PT, PT, R85, 0x1, RZ ;  /* 0x0000000155557810 */ /* 0x000ff60007ffe0ff */
[----:B-1----:R-:W-:Y:S01]  /*7360*/  @P0 IMAD.IADD R0, R73, 0x1, R2 ;  /* 0x0000000149000824 */ /* 0x002fe200078e0202 */
[----:B------:R-:W-:Y:S05]  /*7370*/  @P0 WARPSYNC.ALL ;  /* 0x0000000000000948 */ /* 0x000fea0003800000 */
[----:B------:R2:W3:Y:S04]  /*7380*/  @P0 LDSM.16.M88.4 R56, [R5+UR43+0x400] ;  /* 0x0004002b0538083b */ /* 0x0004e80008000200 */
[----:B------:R2:W4:Y:S04]  /*7390*/  @P0 LDSM.16.M88.4 R52, [R4+0x400] ;  /* 0x000400000434083b */ /* 0x0005280000000200 */
[----:B------:R2:W1:Y:S04]  /*73a0*/  @P0 LDSM.16.M88.4 R48, [R2+0x400] ;  /* 0x000400000230083b */ /* 0x0004680000000200 */
[----:B------:R2:W1:Y:S02]  /*73b0*/  @P0 LDSM.16.M88.4 R44, [R0+0x400] ;  /* 0x00040000002c083b */ /* 0x0004640000000200 */
.L_x_113:
[----:B------:R-:W-:Y:S05]  /*73c0*/  BSYNC B1 ;  /* 0x0000000000017941 */ /* 0x000fea0003800000 */
.L_x_112:
[----:B------:R-:W-:Y:S05]  /*73d0*/  VIADD R3, R25, 0x20 ;  /* 0x0000002019037836 */ /* 0x000fea0000000000 */
[----:B------:R-:W-:Y:S04]  /*73e0*/  SHF.R.U32.HI R3, RZ, 0x15, R3 ;  /* 0x00000015ff037819 */ /* 0x000fe80000011603 */
[----:B------:R-:W-:Y:S11]  /*73f0*/  LOP3.LUT P0, RZ, R3, 0x3, R64, 0x48, !PT ;  /* 0x0000000303ff7812 */ /* 0x000ff60007804840 */
[----:B------:R-:W-:Y:S02]  /*7400*/  @!UPT UIADD3 URZ, UPT, UPT, URZ, URZ, URZ ;  /* 0x000000fffffff290 */ /* 0x000fe4000fffe0ff */
[----:B------:R-:W-:Y:S05]  /*7410*/  @!P0 BRA `(.L_x_117) ;  /* 0x0000000000408947 */ /* 0x000fea0003800000 */
[----:B------:R-:W5:Y:S01]  /*7420*/  LDCU.64 UR8, c[0x4][0x70] ;  /* 0x01000e00ff0877ac */ /* 0x000f620008000a00 */
[----:B------:R-:W-:Y:S01]  /*7430*/  MOV R3, 0x0 ;  /* 0x0000000000037802 */ /* 0x000fe20000000f00 */
[----:B------:R-:W-:Y:S02]  /*7440*/  HFMA2 R12, -RZ, RZ, 0, 5.9604644775390625e-08 ;  /* 0x00000001ff0c7431 */ /* 0x000fe400000001ff */
[----:B------:R-:W-:Y:S02]  /*7450*/  IMAD.MOV.U32 R8, RZ, RZ, 0x192 ;  /* 0x00000192ff087424 */ /* 0x000fe400078e00ff */
[----:B------:R-:W-:Y:S01]  /*7460*/  IMAD.MOV.U32 R13, RZ, RZ, RZ ;  /* 0x000000ffff0d7224 */ /* 0x000fe200078e00ff */
[----:B------:R-:W3:Y:S01]  /*7470*/  LDCU.64 UR6, c[0x4][0x78] ;  /* 0x01000f00ff0677ac */ /* 0x000ee20008000a00 */
[----:B--2---:R-:W2:Y:S01]  /*7480*/  LDC.64 R2, c[0x4][R3] ;  /* 0x0100000003027b82 */ /* 0x004ea20000000a00 */
[----:B------:R-:W4:Y:S01]  /*7490*/  LDCU.64 UR4, c[0x4][0x10] ;  /* 0x01000200ff0477ac */ /* 0x000f220008000a00 */
[----:B-----5:R-:W-:Y:S01]  /*74a0*/  MOV R5, UR9 ;  /* 0x0000000900057c02 */ /* 0x020fe20008000f00 */
[----:B------:R-:W-:Y:S01]  /*74b0*/  IMAD.U32 R4, RZ, RZ, UR8 ;  /* 0x00000008ff047e24 */ /* 0x000fe2000f8e00ff */
[----:B---3--:R-:W-:Y:S01]  /*74c0*/  MOV R7, UR7 ;  /* 0x0000000700077c02 */ /* 0x008fe20008000f00 */
[----:B------:R-:W-:Y:S01]  /*74d0*/  IMAD.U32 R6, RZ, RZ, UR6 ;  /* 0x00000006ff067e24 */ /* 0x000fe2000f8e00ff */
[----:B----4-:R-:W-:Y:S01]  /*74e0*/  MOV R11, UR5 ;  /* 0x00000005000b7c02 */ /* 0x010fe20008000f00 */
[----:B------:R-:W-:Y:S02]  /*74f0*/  IMAD.U32 R10, RZ, RZ, UR4 ;  /* 0x00000004ff0a7e24 */ /* 0x000fe4000f8e00ff */
[----:B------:R-:W-:Y:S07]  /*7500*/  LEPC R20, `(.L_x_117) ;  /* 0x000000001014794e */ /* 0x000fee0000000000 */
[----:B-12---:R-:W-:Y:S05]  /*7510*/  CALL.ABS.NOINC R2 ;  /* 0x0000000002007343 */ /* 0x006fea0003c00000 */
.L_x_117:
[----:B---3--:R-:W-:Y:S01]  /*7520*/  LOP3.LUT R20, R56, 0xffffe000, RZ, 0xc0, !PT ;  /* 0xffffe00038147812 */ /* 0x008fe200078ec0ff */
[----:B------:R-:W-:Y:S05]  /*7530*/  WARPSYNC.ALL ;  /* 0x0000000000007948 */ /* 0x000fea0003800000 */
[----:B------:R-:W-:Y:S01]  /*7540*/  R2UR UR4, R25 ;  /* 0x00000000190472ca */ /* 0x000fe200000e0000 */
[----:B------:R-:W3:Y:S01]  /*7550*/  S2R R89, SR_CgaCtaId ;  /* 0x0000000000597919 */ /* 0x000ee20000008800 */
[----:B------:R-:W-:Y:S01]  /*7560*/  LOP3.LUT R21, R57, 0xffffe000, RZ, 0xc0, !PT ;  /* 0xffffe00039157812 */ /* 0x000fe200078ec0ff */
[----:B------:R-:W-:Y:S01]  /*7570*/  IMAD.U32 R40, RZ, RZ, UR47 ;  /* 0x0000002fff287e24 */ /* 0x000fe2000f8e00ff */
[----:B------:R-:W-:Y:S01]  /*7580*/  LOP3.LUT R41, R58, 0xffffe000, RZ, 0xc0, !PT ;  /* 0xffffe0003a297812 */ /* 0x000fe200078ec0ff */
[----:B------:R-:W-:Y:S01]  /*7590*/  BSSY.RECONVERGENT B0, `(.L_x_118) ;  /* 0x000005b000007945 */ /* 0x000fe20003800200 */
[----:B-1----:R-:W-:Y:S02]  /*75a0*/  LOP3.LUT R26, R48, 0xffffe000, RZ, 0xc0, !PT ;  /* 0xffffe000301a7812 */ /* 0x002fe400078ec0ff */
[----:B------:R-:W-:Y:S02]  /*75b0*/  ISETP.NE.AND P6, PT, R79, RZ, PT ;  /* 0x000000ff4f00720c */ /* 0x000fe40003fc5270 */
[----:B------:R-:W-:Y:S02]  /*75c0*/  ISETP.NE.AND P0, PT, R75, RZ, PT ;  /* 0x000000ff4b00720c */ /* 0x000fe40003f05270 */
[----:B------:R-:W-:Y:S01]  /*75d0*/  LEA R91, R85, UR43, 0x3 ;  /* 0x0000002b555b7c11 */ /* 0x000fe2000f8e18ff */
[----:B--2---:R-:W1:Y:S08]  /*75e0*/  LDTM.16dp128bit.x8 R4, tmem[UR4+0x20] ;  /* 0x00002004000479ee */ /* 0x004e700008180000 */
[----:B------:R-:W-:Y:S02]  /*75f0*/  @P6 LEA R40, R40, UR43, 0x3 ;  /* 0x0000002b28286c11 */ /* 0x000fe4000f8e18ff */
[----:B------:R-:W-:Y:S03]  /*7600*/  @P6 SHF.L.U32 R92, RZ, 0x1f, RZ ;  /* 0x0000001fff5c6819 */ /* 0x000fe600000006ff */
[----:B------:R-:W-:Y:S05]  /*7610*/  @P6 VIADD R40, R40, 0x60 ;  /* 0x0000006028286836 */ /* 0x000fea0000000000 */
[----:B---3--:R-:W-:Y:S01]  /*7620*/  @P6 PRMT R40, R89, 0x654, R40 ;  /* 0x0000065459286816 */ /* 0x008fe20000000028 */
[C---:B-1----:R-:W-:Y:S01]  /*7630*/  FMUL R0, R24.reuse, R4 ;  /* 0x0000000418007220 */ /* 0x042fe20000400000 */
[C---:B------:R-:W-:Y:S01]  /*7640*/  FMUL R2, R24.reuse, R5 ;  /* 0x0000000518027220 */ /* 0x040fe20000400000 */
[C---:B------:R-:W-:Y:S01]  /*7650*/  FMUL R3, R24.reuse, R10 ;  /* 0x0000000a18037220 */ /* 0x040fe20000400000 */
[----:B------:R-:W-:Y:S01]  /*7660*/  FMUL R4, R24, R11 ;  /* 0x0000000b18047220 */ /* 0x000fe20000400000 */
[C---:B------:R-:W-:Y:S01]  /*7670*/  FFMA R28, R27.reuse, R20, R0 ;  /* 0x000000141b1c7223 */ /* 0x040fe20000000000 */
[----:B----4-:R-:W-:Y:S01]  /*7680*/  LOP3.LUT R20, R52, 0xffffe000, RZ, 0xc0, !PT ;  /* 0xffffe00034147812 */ /* 0x010fe200078ec0ff */
        /* <DEDUP_REMOVED lines=8> */
[----:B------:R-:W-:Y:S01]  /*7710*/  FFMA R31, R27, R21, R2 ;  /* 0x000000151b1f7223 */ /* 0x000fe20000000002 */
[----:B------:R-:W-:Y:S01]  /*7720*/  LOP3.LUT R21, R53, 0xffffe000, RZ, 0xc0, !PT ;  /* 0xffffe00035157812 */ /* 0x000fe200078ec0ff */
[C---:B------:R-:W-:Y:S01]  /*7730*/  FMUL R0, R24.reuse, R8 ;  /* 0x0000000818007220 */ /* 0x040fe20000400000 */
[----:B------:R-:W-:Y:S01]  /*7740*/  F2FP.TF32.F32.PACK_B R30, R30 ;  /* 0x0000001eff1e723e */ /* 0x000fe200024050ff */
[----:B------:R-:W-:Y:S01]  /*7750*/  FMUL R2, R24, R9 ;  /* 0x0000000918027220 */ /* 0x000fe20000400000 */
[----:B------:R-:W-:Y:S01]  /*7760*/  F2FP.TF32.F32.PACK_B R31, R31 ;  /* 0x0000001fff1f723e */ /* 0x000fe200024050ff */
[C---:B------:R-:W-:Y:S01]  /*7770*/  FFMA R32, R27.reuse, R20, R0 ;  /* 0x000000141b207223 */ /* 0x040fe20000000000 */
[----:B------:R-:W-:Y:S01]  /*7780*/  LOP3.LUT R20, R54, 0xffffe000, RZ, 0xc0, !PT ;  /* 0xffffe00036147812 */ /* 0x000fe200078ec0ff */
[----:B------:R-:W-:Y:S01]  /*7790*/  FFMA R33, R27, R21, R2 ;  /* 0x000000151b217223 */ /* 0x000fe20000000002 */
[----:B------:R-:W-:Y:S01]  /*77a0*/  LOP3.LUT R21, R49, 0xffffe000, RZ, 0xc0, !PT ;  /* 0xffffe00031157812 */ /* 0x000fe200078ec0ff */
[----:B------:R1:W-:Y:S01]  /*77b0*/  STSM.16.M88.4 [R81+0x2400], R28 ;  /* 0x0024001c51007844 */ /* 0x0003e20000000200 */
[----:B------:R-:W-:Y:S01]  /*77c0*/  F2FP.TF32.F32.PACK_B R32, R32 ;  /* 0x00000020ff20723e */ /* 0x000fe200024050ff */
[C---:B------:R-:W-:Y:S01]  /*77d0*/  FFMA R34, R27.reuse, R20, R3 ;  /* 0x000000141b227223 */ /* 0x040fe20000000003 */
[----:B------:R-:W-:Y:S01]  /*77e0*/  LOP3.LUT R20, R50, 0xffffe000, RZ, 0xc0, !PT ;  /* 0xffffe00032147812 */ /* 0x000fe200078ec0ff */
[C---:B------:R-:W-:Y:S01]  /*77f0*/  FMUL R5, R24.reuse, R12 ;  /* 0x0000000c18057220 */ /* 0x040fe20000400000 */
[----:B------:R-:W-:Y:S01]  /*7800*/  F2FP.TF32.F32.PACK_B R33, R33 ;  /* 0x00000021ff21723e */ /* 0x000fe200024050ff */
[C---:B------:R-:W-:Y:S01]  /*7810*/  FMUL R6, R24.reuse, R13 ;  /* 0x0000000d18067220 */ /* 0x040fe20000400000 */
[----:B------:R-:W-:Y:S01]  /*7820*/  F2FP.TF32.F32.PACK_B R34, R34 ;  /* 0x00000022ff22723e */ /* 0x000fe200024050ff */
[----:B------:R-:W-:Y:S01]  /*7830*/  FMUL R7, R24, R14 ;  /* 0x0000000e18077220 */ /* 0x000fe20000400000 */
[----:B------:R-:W-:Y:S01]  /*7840*/  FFMA R35, R27, R41, R4 ;  /* 0x000000291b237223 */ /* 0x000fe20000000004 */
[----:B------:R-:W-:Y:S01]  /*7850*/  LOP3.LUT R41, R51, 0xffffe000, RZ, 0xc0, !PT ;  /* 0xffffe00033297812 */ /* 0x000fe200078ec0ff */
[C---:B------:R-:W-:Y:S01]  /*7860*/  FFMA R36, R27.reuse, R26, R5 ;  /* 0x0000001a1b247223 */ /* 0x040fe20000000005 */
[----:B------:R-:W-:Y:S01]  /*7870*/  LOP3.LUT R26, R46, 0xffffe000, RZ, 0xc0, !PT ;  /* 0xffffe0002e1a7812 */ /* 0x000fe200078ec0ff */
[C---:B------:R-:W-:Y:S01]  /*7880*/  FFMA R37, R27.reuse, R21, R6 ;  /* 0x000000151b257223 */ /* 0x040fe20000000006 */
[----:B------:R-:W-:Y:S01]  /*7890*/  FMUL R8, R24, R15 ;  /* 0x0000000f18087220 */ /* 0x000fe20000400000 */
[----:B------:R-:W-:Y:S01]  /*78a0*/  FFMA R38, R27, R20, R7 ;  /* 0x000000141b267223 */ /* 0x000fe20000000007 */
[----:B------:R-:W-:Y:S01]  /*78b0*/  LOP3.LUT R20, R44, 0xffffe000, RZ, 0xc0, !PT ;  /* 0xffffe0002c147812 */ /* 0x000fe200078ec0ff */
[C---:B------:R-:W-:Y:S01]  /*78c0*/  FMUL R9, R24.reuse, R16 ;  /* 0x0000001018097220 */ /* 0x040fe20000400000 */
[----:B------:R-:W-:Y:S01]  /*78d0*/  LOP3.LUT R21, R45, 0xffffe000, RZ, 0xc0, !PT ;  /* 0xffffe0002d157812 */ /* 0x000fe200078ec0ff */
[----:B------:R-:W-:Y:S01]  /*78e0*/  FFMA R39, R27, R41, R8 ;  /* 0x000000291b277223 */ /* 0x000fe20000000008 */
[C---:B------:R-:W-:Y:S01]  /*78f0*/  FMUL R10, R24.reuse, R17 ;  /* 0x00000011180a7220 */ /* 0x040fe20000400000 */
[C---:B------:R-:W-:Y:S01]  /*7900*/  FMUL R11, R24.reuse, R18 ;  /* 0x00000012180b7220 */ /* 0x040fe20000400000 */
[----:B------:R-:W-:Y:S01]  /*7910*/  LOP3.LUT R41, R47, 0xffffe000, RZ, 0xc0, !PT ;  /* 0xffffe0002f297812 */ /* 0x000fe200078ec0ff */
[----:B------:R-:W-:Y:S01]  /*7920*/  FMUL R12, R24, R19 ;  /* 0x00000013180c7220 */ /* 0x000fe20000400000 */
[----:B------:R-:W-:Y:S02]  /*7930*/  F2FP.TF32.F32.PACK_B R35, R35 ;  /* 0x00000023ff23723e */ /* 0x000fe400024050ff */
[----:B------:R-:W-:Y:S02]  /*7940*/  F2FP.TF32.F32.PACK_B R36, R36 ;  /* 0x00000024ff24723e */ /* 0x000fe400024050ff */
[----:B------:R-:W-:Y:S01]  /*7950*/  F2FP.TF32.F32.PACK_B R37, R37 ;  /* 0x00000025ff25723e */ /* 0x000fe200024050ff */
[----:B------:R2:W-:Y:S01]  /*7960*/  STSM.16.M88.4 [R80+0x2400], R32 ;  /* 0x0024002050007844 */ /* 0x0005e20000000200 */
[----:B------:R-:W-:Y:S01]  /*7970*/  F2FP.TF32.F32.PACK_B R38, R38 ;  /* 0x00000026ff26723e */ /* 0x000fe200024050ff */
[C---:B-1----:R-:W-:Y:S01]  /*7980*/  FFMA R28, R27.reuse, R20, R9 ;  /* 0x000000141b1c7223 */ /* 0x042fe20000000009 */
[C---:B------:R-:W-:Y:S01]  /*7990*/  FFMA R29, R27.reuse, R21, R10 ;  /* 0x000000151b1d7223 */ /* 0x040fe2000000000a */
[C---:B------:R-:W-:Y:S01]  /*79a0*/  FFMA R30, R27.reuse, R26, R11 ;  /* 0x0000001a1b1e7223 */ /* 0x040fe2000000000b */
[----:B------:R-:W-:Y:S01]  /*79b0*/  FFMA R31, R27, R41, R12 ;  /* 0x000000291b1f7223 */ /* 0x000fe2000000000c */
[----:B------:R-:W-:Y:S02]  /*79c0*/  F2FP.TF32.F32.PACK_B R39, R39 ;  /* 0x00000027ff27723e */ /* 0x000fe400024050ff */
[----:B------:R-:W-:Y:S02]  /*79d0*/  F2FP.TF32.F32.PACK_B R28, R28 ;  /* 0x0000001cff1c723e */ /* 0x000fe400024050ff */
[----:B------:R-:W-:Y:S01]  /*79e0*/  F2FP.TF32.F32.PACK_B R29, R29 ;  /* 0x0000001dff1d723e */ /* 0x000fe200024050ff */
[----:B------:R2:W-:Y:S01]  /*79f0*/  STSM.16.M88.4 [R84+0x2000], R36 ;  /* 0x0020002454007844 */ /* 0x0005e20000000200 */
[----:B------:R-:W-:Y:S02]  /*7a00*/  F2FP.TF32.F32.PACK_B R30, R30 ;  /* 0x0000001eff1e723e */ /* 0x000fe400024050ff */
[----:B------:R-:W-:Y:S05]  /*7a10*/  F2FP.TF32.F32.PACK_B R31, R31 ;  /* 0x0000001fff1f723e */ /* 0x000fea00024050ff */
[----:B------:R2:W-:Y:S01]  /*7a20*/  STSM.16.M88.4 [R83+0x2000], R28 ;  /* 0x0020001c53007844 */ /* 0x0005e20000000200 */
[----:B------:R-:W-:Y:S01]  /*7a30*/  @!PT LDS RZ, [RZ] ;  /* 0x00000000fffff984 */ /* 0x000fe20000000800 */
[----:B------:R-:W-:Y:S01]  /*7a40*/  @!PT LDS RZ, [RZ] ;  /* 0x00000000fffff984 */ /* 0x000fe20000000800 */
[----:B------:R-:W-:Y:S01]  /*7a50*/  @!PT LDS RZ, [RZ] ;  /* 0x00000000fffff984 */ /* 0x000fe20000000800 */
[----:B------:R-:W-:Y:S01]  /*7a60*/  @!PT LDS RZ, [RZ] ;  /* 0x00000000fffff984 */ /* 0x000fe20000000800 */
[----:B------:R1:W-:Y:S07]  /*7a70*/  MEMBAR.ALL.CTA ;  /* 0x0000000000007992 */ /* 0x0003ee0000008000 */
[----:B-1----:R-:W1:Y:S02]  /*7a80*/  FENCE.VIEW.ASYNC.S ;  /* 0x00000000000073c6 */ /* 0x002e640000000000 */
[----:B-1----:R-:W-:Y:S06]  /*7a90*/  BAR.SYNC.DEFER_BLOCKING 0x1, 0x80 ;  /* 0x0042000000007b1d */ /* 0x002fec0000010000 */
[----:B------:R-:W-:Y:S05]  /*7aa0*/  @P0 BRA `(.L_x_119) ;  /* 0x0000000000240947 */ /* 0x000fea0003800000 */
[----:B------:R-:W-:Y:S02]  /*7ab0*/  UIADD3 UR4, UP0, UPT, UR54, 0x680, URZ ;  /* 0x0000068036047890 */ /* 0x000fe4000ff1e0ff */
[----:B------:R-:W-:Y:S02]  /*7ac0*/  UIADD3 UR9, UPT, UPT, UR49, 0x20, URZ ;  /* 0x0000002031097890 */ /* 0x000fe4000fffe0ff */
[----:B------:R-:W-:Y:S02]  /*7ad0*/  UIADD3 UR8, UPT, UPT, UR43, 0x2400, URZ ;  /* 0x000024002b087890 */ /* 0x000fe4000fffe0ff */
[----:B------:R-:W-:Y:S01]  /*7ae0*/  UIADD3.X UR5, UPT, UPT, URZ, UR55, URZ, UP0, !UPT ;  /* 0x00000037ff057290 */ /* 0x000fe200087fe4ff */
[----:B------:R-:W-:Y:S01]  /*7af0*/  UMOV UR10, UR50 ;  /* 0x00000032000a7c82 */ /* 0x000fe20008000000 */
[----:B------:R-:W-:Y:S07]  /*7b00*/  UMOV UR11, UR36 ;  /* 0x00000024000b7c82 */ /* 0x000fee0008000000 */
[----:B------:R1:W-:Y:S01]  /*7b10*/  UTMASTG.3D [UR8], [UR4] ;  /* 0x00000008040073b5 */ /* 0x0003e20008010000 */
[----:B------:R0:W-:Y:S01]  /*7b20*/  UTMACMDFLUSH ;  /* 0x00000000000079b7 */ /* 0x0001e20000000000 */
[----:B-1----:R-:W-:Y:S04]  /*7b30*/  DEPBAR.LE SB0, 0x1 ;  /* 0x000080400000791a */ /* 0x002fe80000000000 */
.L_x_119:
[----:B------:R-:W-:Y:S05]  /*7b40*/  BSYNC.RECONVERGENT B0 ;  /* 0x0000000000007941 */ /* 0x000fea0003800200 */
.L_x_118:
[----:B------:R-:W-:Y:S01]  /*7b50*/  BAR.SYNC.DEFER_BLOCKING 0x1, 0x80 ;  /* 0x0042000000007b1d */ /* 0x000fe20000010000 */
[----:B------:R-:W-:Y:S04]  /*7b60*/  UIADD3 UR4, UPT, UPT, UR47, 0x1, URZ ;  /* 0x000000012f047890 */ /* 0x000fe8000fffe0ff */
[----:B------:R-:W-:Y:S04]  /*7b70*/  UISETP.NE.AND UP0, UPT, UR4, 0x4, UPT ;  /* 0x000000040400788c */ /* 0x000fe8000bf05270 */
[----:B------:R-:W-:Y:S01]  /*7b80*/  USEL UR46, UR4, URZ, UP0 ;  /* 0x000000ff042e7287 */ /* 0x000fe20008000000 */
[----:B------:R1:W-:Y:S01]  /*7b90*/  @P6 SYNCS.ARRIVE.TRANS64.RED.A1T0 RZ, [R40+URZ], RZ ;  /* 0x000000ff28ff69a7 */ /* 0x0003e200081004ff */
[----:B------:R-:W-:Y:S01]  /*7ba0*/  BSSY B1, `(.L_x_120) ;  /* 0x0000018000017945 */ /* 0x000fe20003800000 */
[----:B------:R-:W3:Y:S02]  /*7bb0*/  @P6 SYNCS.PHASECHK.TRANS64.TRYWAIT P0, [R91+URZ+0x40], R92 ;  /* 0x0000405c5b0065a7 */ /* 0x000ee400080011ff */
[----:B---3--:R-:W-:Y:S01]  /*7bc0*/  @P6 SEL R87, RZ, 0x1, !P0 ;  /* 0x00000001ff576807 */ /* 0x008fe20004000000 */
[----:B-1----:R-:W-:Y:S06]  /*7bd0*/  @!P6 BRA `(.L_x_121) ;  /* 0x000000000050e947 */ /* 0x002fec0003800000 */
        /* <DEDUP_REMOVED lines=8> */
[----:B------:R-:W-:Y:S04]  /*7c60*/  SHF.L.U32 R4, RZ, 0x1f, RZ ;  /* 0x0000001fff047819 */ /* 0x000fe800000006ff */
[----:B------:R-:W1:Y:S02]  /*7c70*/  SYNCS.PHASECHK.TRANS64.TRYWAIT P0, [R91+URZ+0x40], R4 ;  /* 0x000040045b0075a7 */ /* 0x000e6400080011ff */
[----:B-1----:R-:W-:Y:S05]  /*7c80*/  @!P0 BRA `(.L_x_124) ;  /* 0x00000048000c8947 */ /* 0x002fea0003800000 */
.L_x_123:
[----:B------:R-:W-:Y:S05]  /*7c90*/  BSYNC B0 ;  /* 0x0000000000007941 */ /* 0x000fea0003800000 */
.L_x_122:
        /* <DEDUP_REMOVED lines=8> */
.L_x_121:
[----:B------:R-:W-:Y:S05]  /*7d20*/  BSYNC B1 ;  /* 0x0000000000017941 */ /* 0x000fea0003800000 */
.L_x_120:
[----:B-1----:R-:W-:Y:S05]  /*7d30*/  VIADD R3, R25, 0x40 ;  /* 0x0000004019037836 */ /* 0x002fea0000000000 */
[----:B------:R-:W-:Y:S04]  /*7d40*/  SHF.R.U32.HI R3, RZ, 0x15, R3 ;  /* 0x00000015ff037819 */ /* 0x000fe80000011603 */
[----:B------:R-:W-:Y:S11]  /*7d50*/  LOP3.LUT P0, RZ, R3, 0x3, R64, 0x48, !PT ;  /* 0x0000000303ff7812 */ /* 0x000ff60007804840 */
[----:B------:R-:W-:Y:S02]  /*7d60*/  @!UPT UIADD3 URZ, UPT, UPT, URZ, URZ, URZ ;  /* 0x000000fffffff290 */ /* 0x000fe4000fffe0ff */
[----:B------:R-:W-:Y:S05]  /*7d70*/  @!P0 BRA `(.L_x_125) ;  /* 0x0000000000408947 */ /* 0x000fea0003800000 */
[----:B------:R-:W1:Y:S01]  /*7d80*/  LDCU.64 UR8, c[0x4][0x70] ;  /* 0x01000e00ff0877ac */ /* 0x000e620008000a00 */
[----:B------:R-:W-:Y:S01]  /*7d90*/  MOV R3, 0x0 ;  /* 0x0000000000037802 */ /* 0x000fe20000000f00 */
[----:B------:R-:W-:Y:S02]  /*7da0*/  HFMA2 R12, -RZ, RZ, 0, 5.9604644775390625e-08 ;  /* 0x00000001ff0c7431 */ /* 0x000fe400000001ff */
[----:B------:R-:W-:Y:S02]  /*7db0*/  IMAD.MOV.U32 R8, RZ, RZ, 0x192 ;  /* 0x00000192ff087424 */ /* 0x000fe400078e00ff */
[----:B------:R-:W-:Y:S01]  /*7dc0*/  IMAD.MOV.U32 R13, RZ, RZ, RZ ;  /* 0x000000ffff0d7224 */ /* 0x000fe200078e00ff */
[----:B------:R-:W5:Y:S01]  /*7dd0*/  LDCU.64 UR6, c[0x4][0x78] ;  /* 0x01000f00ff0677ac */ /* 0x000f620008000a00 */
[----:B------:R-:W2:Y:S01]  /*7de0*/  LDC.64 R2, c[0x4][R3] ;  /* 0x0100000003027b82 */ /* 0x000ea20000000a00 */
[----:B------:R-:W3:Y:S01]  /*7df0*/  LDCU.64 UR4, c[0x4][0x10] ;  /* 0x01000200ff0477ac */ /* 0x000ee20008000a00 */
[----:B-1----:R-:W-:Y:S01]  /*7e00*/  MOV R5, UR9 ;  /* 0x0000000900057c02 */ /* 0x002fe20008000f00 */
[----:B------:R-:W-:Y:S01]  /*7e10*/  IMAD.U32 R4, RZ, RZ, UR8 ;  /* 0x00000008ff047e24 */ /* 0x000fe2000f8e00ff */
[----:B-----5:R-:W-:Y:S01]  /*7e20*/  MOV R7, UR7 ;  /* 0x0000000700077c02 */ /* 0x020fe20008000f00 */
[----:B------:R-:W-:Y:S01]  /*7e30*/  IMAD.U32 R6, RZ, RZ, UR6 ;  /* 0x00000006ff067e24 */ /* 0x000fe2000f8e00ff */
[----:B---3--:R-:W-:Y:S01]  /*7e40*/  MOV R11, UR5 ;  /* 0x00000005000b7c02 */ /* 0x008fe20008000f00 */
[----:B------:R-:W-:Y:S02]  /*7e50*/  IMAD.U32 R10, RZ, RZ, UR4 ;  /* 0x00000004ff0a7e24 */ /* 0x000fe4000f8e00ff */
[----:B------:R-:W-:Y:S07]  /*7e60*/  LEPC R20, `(.L_x_125) ;  /* 0x000000001014794e */ /* 0x000fee0000000000 */
[----:B--2-4-:R-:W-:Y:S05]  /*7e70*/  CALL.ABS.NOINC R2 ;  /* 0x0000000002007343 */ /* 0x014fea0003c00000 */
.L_x_125:
[----:B---3--:R-:W-:Y:S01]  /*7e80*/  LOP3.LUT R20, R56, 0xffffe000, RZ, 0xc0, !PT ;  /* 0xffffe00038147812 */ /* 0x008fe200078ec0ff */
[----:B------:R-:W-:Y:S05]  /*7e90*/  WARPSYNC.ALL ;  /* 0x0000000000007948 */ /* 0x000fea0003800000 */
[----:B------:R-:W-:Y:S01]  /*7ea0*/  R2UR UR4, R25 ;  /* 0x00000000190472ca */ /* 0x000fe200000e0000 */
[----:B------:R-:W-:Y:S01]  /*7eb0*/  IMAD.U32 R91, RZ, RZ, UR46 ;  /* 0x0000002eff5b7e24 */ /* 0x000fe2000f8e00ff */
[----:B------:R-:W-:Y:S01]  /*7ec0*/  LOP3.LUT R21, R57, 0xffffe000, RZ, 0xc0, !PT ;  /* 0xffffe00039157812 */ /* 0x000fe200078ec0ff */
[----:B------:R-:W-:Y:S01]  /*7ed0*/  BSSY.RECONVERGENT B0, `(.L_x_126) ;  /* 0x000005c000007945 */ /* 0x000fe20003800200 */
[----:B------:R-:W-:Y:S02]  /*7ee0*/  LOP3.LUT R41, R58, 0xffffe000, RZ, 0xc0, !PT ;  /* 0xffffe0003a297812 */ /* 0x000fe400078ec0ff */
[----:B----4-:R-:W-:Y:S02]  /*7ef0*/  LOP3.LUT R26, R54, 0xffffe000, RZ, 0xc0, !PT ;  /* 0xffffe000361a7812 */ /* 0x010fe400078ec0ff */
[----:B------:R-:W-:Y:S02]  /*7f00*/  LOP3.LUT R40, R50, 0xffffe000, RZ, 0xc0, !PT ;  /* 0xffffe00032287812 */ /* 0x000fe400078ec0ff */
[----:B------:R-:W-:Y:S02]  /*7f10*/  ISETP.NE.AND P6, PT, R79, RZ, PT ;  /* 0x000000ff4f00720c */ /* 0x000fe40003fc5270 */
[----:B------:R-:W-:Y:S01]  /*7f20*/  ISETP.NE.AND P0, PT, R75, RZ, PT ;  /* 0x000000ff4b00720c */ /* 0x000fe20003f05270 */
[----:B------:R-:W1:Y:S01]  /*7f30*/  LDTM.16dp128bit.x8 R4, tmem[UR4+0x40] ;  /* 0x00004004000479ee */ /* 0x000e620008180000 */
[----:B------:R-:W-:Y:S09]  /*7f40*/  LEA R93, R85, UR43, 0x3 ;  /* 0x0000002b555d7c11 */ /* 0x000ff2000f8e18ff */
[----:B------:R-:W-:Y:S05]  /*7f50*/  @P6 LEA R91, R91, UR43, 0x3 ;  /* 0x0000002b5b5b6c11 */ /* 0x000fea000f8e18ff */
[----:B------:R-:W-:Y:S05]  /*7f60*/  @P6 VIADD R92, R91, 0x60 ;  /* 0x000000605b5c6836 */ /* 0x000fea0000000000 */
[----:B------:R-:W-:Y:S01]  /*7f70*/  @P6 PRMT R92, R89, 0x654, R92 ;  /* 0x00000654595c6816 */ /* 0x000fe2000000005c */
[C---:B-1----:R-:W-:Y:S01]  /*7f80*/  FMUL R0, R24.reuse, R4 ;  /* 0x0000000418007220 */ /* 0x042fe20000400000 */
[C---:B------:R-:W-:Y:S01]  /*7f90*/  FMUL R2, R24.reuse, R5 ;  /* 0x0000000518027220 */ /* 0x040fe20000400000 */
[C---:B------:R-:W-:Y:S01]  /*7fa0*/  FMUL R3, R24.reuse, R10 ;  /* 0x0000000a18037220 */ /* 0x040fe20000400000 */
[----:B------:R-:W-:Y:S01]  /*7fb0*/  FMUL R4, R24, R11 ;  /* 0x0000000b18047220 */ /* 0x000fe20000400000 */
[C---:B--2---:R-:W-:Y:S01]  /*7fc0*/  FFMA R28, R27.reuse, R20, R0 ;  /* 0x000000141b1c7223 */ /* 0x044fe20000000000 */
[----:B------:R-:W-:Y:S01]  /*7fd0*/  LOP3.LUT R20, R52, 0xffffe000, RZ, 0xc0, !PT ;  /* 0xffffe00034147812 */ /* 0x000fe200078ec0ff */
        /* <DEDUP_REMOVED lines=14> */
[----:B------:R-:W-:Y:S01]  /*80c0*/  FFMA R32, R27, R20, R0 ;  /* 0x000000141b207223 */ /* 0x000fe20000000000 */
        /* <DEDUP_REMOVED lines=12> */
[----:B------:R-:W-:Y:S01]  /*8190*/  @P6 SHF.L.U32 R14, RZ, 0x1f, RZ ;  /* 0x0000001fff0e6819 */ /* 0x000fe200000006ff */
[C---:B------:R-:W-:Y:S01]  /*81a0*/  FFMA R35, R27.reuse, R20, R4 ;  /* 0x000000141b237223 */ /* 0x040fe20000000004 */
[----:B------:R-:W-:Y:S01]  /*81b0*/  LOP3.LUT R20, R44, 0xffffe000, RZ, 0xc0, !PT ;  /* 0xffffe0002c147812 */ /* 0x000fe200078ec0ff */
[C---:B------:R-:W-:Y:S01]  /*81c0*/  FMUL R8, R24.reuse, R15 ;  /* 0x0000000f18087220 */ /* 0x040fe20000400000 */
[C---:B------:R-:W-:Y:S01]  /*81d0*/  FFMA R36, R27.reuse, R26, R5 ;  /* 0x0000001a1b247223 */ /* 0x040fe20000000005 */
[C---:B------:R-:W-:Y:S01]  /*81e0*/  FFMA R37, R27.reuse, R21, R6 ;  /* 0x000000151b257223 */ /* 0x040fe20000000006 */
[----:B------:R-:W-:Y:S01]  /*81f0*/  FFMA R38, R27, R40, R7 ;  /* 0x000000281b267223 */ /* 0x000fe20000000007 */
[C---:B------:R-:W-:Y:S01]  /*8200*/  FMUL R9, R24.reuse, R16 ;  /* 0x0000001018097220 */ /* 0x040fe20000400000 */
[----:B------:R-:W-:Y:S01]  /*8210*/  LOP3.LUT R21, R45, 0xffffe000, RZ, 0xc0, !PT ;  /* 0xffffe0002d157812 */ /* 0x000fe200078ec0ff */
[----:B------:R-:W-:Y:S01]  /*8220*/  FFMA R39, R27, R41, R8 ;  /* 0x000000291b277223 */ /* 0x000fe20000000008 */
[----:B------:R-:W-:Y:S01]  /*8230*/  FMUL R10, R24, R17 ;  /* 0x00000011180a7220 */ /* 0x000fe20000400000 */
[----:B------:R-:W-:Y:S01]  /*8240*/  LOP3.LUT R26, R46, 0xffffe000, RZ, 0xc0, !PT ;  /* 0xffffe0002e1a7812 */ /* 0x000fe200078ec0ff */
        /* <DEDUP_REMOVED lines=36> */
.L_x_127:
[----:B------:R-:W-:Y:S05]  /*8490*/  BSYNC.RECONVERGENT B0 ;  /* 0x0000000000007941 */ /* 0x000fea0003800200 */
.L_x_126:
[----:B------:R-:W-:Y:S01]  /*84a0*/  BAR.SYNC.DEFER_BLOCKING 0x1, 0x80 ;  /* 0x0042000000007b1d */ /* 0x000fe20000010000 */
[----:B------:R-:W-:Y:S01]  /*84b0*/  UIADD3 UR4, UPT, UPT, UR46, 0x1, URZ ;  /* 0x000000012e047890 */ /* 0x000fe2000fffe0ff */
[----:B------:R-:W-:Y:S03]  /*84c0*/  HFMA2 R91, -RZ, RZ, 0, 0 ;  /* 0x00000000ff5b7431 */ /* 0x000fe600000001ff */
        /* <DEDUP_REMOVED lines=18> */
.L_x_131:
[----:B------:R-:W-:Y:S05]  /*85f0*/  BSYNC B0 ;  /* 0x0000000000007941 */ /* 0x000fea0003800000 */
.L_x_130:
[----:B------:R-:W-:Y:S01]  /*8600*/  ISETP.NE.AND P0, PT, R88, RZ, PT ;  /* 0x000000ff5800720c */ /* 0x000fe20003f05270 */
[----:B------:R-:W-:Y:S11]  /*8610*/  VIADD R85, R85, 0x1 ;  /* 0x0000000155557836 */ /* 0x000ff60000000000 */
[----:B------:R-:W-:Y:S01]  /*8620*/  @!UPT UIADD3 URZ, UPT, UPT, URZ, URZ, URZ ;  /* 0x000000fffffff290 */ /* 0x000fe2000fffe0ff */
[----:B-1----:R-:W-:Y:S01]  /*8630*/  @P0 IMAD.IADD R4, R73, 0x1, R0 ;  /* 0x0000000149040824 */ /* 0x002fe200078e0200 */
[----:B------:R-:W-:Y:S05]  /*8640*/  @P0 WARPSYNC.ALL ;  /* 0x0000000000000948 */ /* 0x000fea0003800000 */
[----:B------:R1:W3:Y:S04]  /*8650*/  @P0 LDSM.16.M88.4 R56, [R3+UR43+0x400] ;  /* 0x0004002b0338083b */ /* 0x0002e80008000200 */
[----:B------:R1:W4:Y:S04]  /*8660*/  @P0 LDSM.16.M88.4 R52, [R2+0x400] ;  /* 0x000400000234083b */ /* 0x0003280000000200 */
[----:B------:R1:W1:Y:S04]  /*8670*/  @P0 LDSM.16.M88.4 R48, [R0+0x400] ;  /* 0x000400000030083b */ /* 0x0002680000000200 */
[----:B------:R1:W1:Y:S01]  /*8680*/  @P0 LDSM.16.M88.4 R44, [R4+0x400] ;  /* 0x00040000042c083b */ /* 0x0002620000000200 */
[C---:B------:R-:W-:Y:S04]  /*8690*/  ISETP.NE.AND P0, PT, R85.reuse, 0x4, PT ;  /* 0x000000045500780c */ /* 0x040fe80003f05270 */
[----:B------:R-:W-:Y:S02]  /*86a0*/  SEL R85, R85, RZ, P0 ;  /* 0x000000ff55557207 */ /* 0x000fe40000000000 */
[----:B------:R-:W-:Y:S02]  /*86b0*/  SEL R91, RZ, 0x1, P0 ;  /* 0x00000001ff5b7807 */ /* 0x000fe40000000000 */
.L_x_129:
[----:B------:R-:W-:Y:S05]  /*86c0*/  BSYNC B1 ;  /* 0x0000000000017941 */ /* 0x000fea0003800000 */
.L_x_128:
        /* <DEDUP_REMOVED lines=21> */
.L_x_133:
        /* <DEDUP_REMOVED lines=42> */
[----:B------:R-:W-:Y:S01]  /*8ac0*/  FFMA R34, R27, R26, R3 ;  /* 0x0000001a1b227223 */ /* 0x000fe20000000003 */
[----:B------:R-:W-:Y:S01]  /*8ad0*/  LOP3.LUT R26, R48, 0xffffe000, RZ, 0xc0, !PT ;  /* 0xffffe000301a7812 */ /* 0x000fe200078ec0ff */
[C---:B------:R-:W-:Y:S01]  /*8ae0*/  FMUL R5, R24.reuse, R12 ;  /* 0x0000000c18057220 */ /* 0x040fe20000400000 */
[----:B------:R-:W-:Y:S01]  /*8af0*/  F2FP.TF32.F32.PACK_B R33, R33 ;  /* 0x00000021ff21723e */ /* 0x000fe200024050ff */
[C---:B------:R-:W-:Y:S01]  /*8b00*/  FMUL R6, R24.reuse, R13 ;  /* 0x0000000d18067220 */ /* 0x040fe20000400000 */
[----:B------:R-:W-:Y:S01]  /*8b10*/  F2FP.TF32.F32.PACK_B R34, R34 ;  /* 0x00000022ff22723e */ /* 0x000fe200024050ff */
[----:B------:R-:W-:Y:S01]  /*8b20*/  FMUL R7, R24, R14 ;  /* 0x0000000e18077220 */ /* 0x000fe20000400000 */
[----:B------:R-:W-:Y:S01]  /*8b30*/  @P6 SHF.L.U32 R14, R91, 0x1f, RZ ;  /* 0x0000001f5b0e6819 */ /* 0x000fe200000006ff */
        /* <DEDUP_REMOVED lines=47> */
.L_x_135:
[----:B------:R-:W-:Y:S05]  /*8e30*/  BSYNC.RECONVERGENT B0 ;  /* 0x0000000000007941 */ /* 0x000fea0003800200 */
.L_x_134:
        /* <DEDUP_REMOVED lines=17> */
[----:B------:R-:W-:Y:S04]  /*8f50*/  SHF.L.U32 R4, R91, 0x1f, RZ ;  /* 0x0000001f5b047819 */ /* 0x000fe800000006ff */
[----:B------:R-:W1:Y:S02]  /*8f60*/  SYNCS.PHASECHK.TRANS64.TRYWAIT P0, [R93+URZ+0x40], R4 ;  /* 0x000040045d0075a7 */ /* 0x000e6400080011ff */
[----:B-1----:R-:W-:Y:S05]  /*8f70*/  @!P0 BRA `(.L_x_140) ;  /* 0x0000003400788947 */ /* 0x002fea0003800000 */
.L_x_139:
[----:B------:R-:W-:Y:S05]  /*8f80*/  BSYNC B0 ;  /* 0x0000000000007941 */ /* 0x000fea0003800000 */
.L_x_138:
        /* <DEDUP_REMOVED lines=10> */
[----:B------:R-:W-:Y:S02]  /*9030*/  SEL R6, RZ, 0x1, P0 ;  /* 0x00000001ff067807 */ /* 0x000fe40000000000 */
[----:B------:R-:W-:Y:S02]  /*9040*/  SEL R85, R85, RZ, P0 ;  /* 0x000000ff55557207 */ /* 0x000fe40000000000 */
[----:B------:R-:W-:Y:S02]  /*9050*/  LOP3.LUT R91, R91, R6, RZ, 0x3c, !PT ;  /* 0x000000065b5b7212 */ /* 0x000fe400078e3cff */
.L_x_137:
[----:B------:R-:W-:Y:S05]  /*9060*/  BSYNC B1 ;  /* 0x0000000000017941 */ /* 0x000fea0003800000 */
.L_x_136:
        /* <DEDUP_REMOVED lines=21> */
.L_x_141:
        /* <DEDUP_REMOVED lines=88> */
[----:B------:R-:W-:Y:S02]  /*9740*/  UIADD3 UR4, UPT, UPT, UR43, 0x400, URZ ;  /* 0x000004002b047890 */ /* 0x000fe4000fffe0ff */
[----:B------:R-:W-:Y:S01]  /*9750*/  UIADD3 UR9, UPT, UPT, UR49, 0x80, URZ ;  /* 0x0000008031097890 */ /* 0x000fe2000fffe0ff */
[----:B------:R-:W-:Y:S01]  /*9760*/  UMOV UR10, UR50 ;  /* 0x00000032000a7c82 */ /* 0x000fe20008000000 */
[----:B------:R-:W-:Y:S02]  /*9770*/  UMOV UR11, UR36 ;  /* 0x00000024000b7c82 */ /* 0x000fe40008000000 */
[----:B------:R-:W-:Y:S01]  /*9780*/  MOV R68, UR4 ;  /* 0x0000000400447c02 */ /* 0x000fe20008000f00 */
[----:B------:R-:W-:Y:S03]  /*9790*/  UIADD3 UR4, UP0, UPT, UR54, 0x680, URZ ;  /* 0x0000068036047890 */ /* 0x000fe6000ff1e0ff */
[----:B------:R-:W-:Y:S01]  /*97a0*/  R2UR UR8, R68 ;  /* 0x00000000440872ca */ /* 0x000fe200000e0000 */
[----:B------:R-:W-:Y:S11]  /*97b0*/  UIADD3.X UR5, UPT, UPT, URZ, UR55, URZ, UP0, !UPT ;  /* 0x00000037ff057290 */ /* 0x000ff600087fe4ff */
[----:B------:R-:W-:Y:S01]  /*97c0*/  @!UPT UIADD3 URZ, UPT, UPT, URZ, URZ, URZ ;  /* 0x000000fffffff290 */ /* 0x000fe2000fffe0ff */
[----:B------:R1:W-:Y:S01]  /*97d0*/  UTMASTG.3D [UR8], [UR4] ;  /* 0x00000008040073b5 */ /* 0x0003e20008010000 */
[----:B------:R0:W-:Y:S01]  /*97e0*/  UTMACMDFLUSH ;  /* 0x00000000000079b7 */ /* 0x0001e20000000000 */
[----:B-1----:R-:W-:Y:S04]  /*97f0*/  DEPBAR.LE SB0, 0x1 ;  /* 0x000080400000791a */ /* 0x002fe80000000000 */
.L_x_143:
[----:B------:R-:W-:Y:S05]  /*9800*/  BSYNC.RECONVERGENT B0 ;  /* 0x0000000000007941 */ /* 0x000fea0003800200 */
.L_x_142:
        /* <DEDUP_REMOVED lines=20> */
.L_x_147:
[----:B------:R-:W-:Y:S05]  /*9950*/  BSYNC B0 ;  /* 0x0000000000007941 */ /* 0x000fea0003800000 */
.L_x_146:
        /* <DEDUP_REMOVED lines=13> */
.L_x_145:
[----:B------:R-:W-:Y:S05]  /*9a30*/  BSYNC B1 ;  /* 0x0000000000017941 */ /* 0x000fea0003800000 */
.L_x_144:
        /* <DEDUP_REMOVED lines=21> */
.L_x_149:
        /* <DEDUP_REMOVED lines=97> */
.L_x_151:
[----:B------:R-:W-:Y:S05]  /*a1a0*/  BSYNC.RECONVERGENT B0 ;  /* 0x0000000000007941 */ /* 0x000fea0003800200 */
.L_x_150:
        /* <DEDUP_REMOVED lines=20> */
.L_x_155:
[----:B------:R-:W-:Y:S05]  /*a2f0*/  BSYNC B0 ;  /* 0x0000000000007941 */ /* 0x000fea0003800000 */
.L_x_154:
        /* <DEDUP_REMOVED lines=13> */
.L_x_153:
[----:B------:R-:W-:Y:S05]  /*a3d0*/  BSYNC B1 ;  /* 0x0000000000017941 */ /* 0x000fea0003800000 */
.L_x_152:
        /* <DEDUP_REMOVED lines=21> */
.L_x_157:
        /* <DEDUP_REMOVED lines=97> */
.L_x_159:
[----:B------:R-:W-:Y:S05]  /*ab40*/  BSYNC.RECONVERGENT B0 ;  /* 0x0000000000007941 */ /* 0x000fea0003800200 */
.L_x_158:
        /* <DEDUP_REMOVED lines=20> */
.L_x_163:
[----:B------:R-:W-:Y:S05]  /*ac90*/  BSYNC B0 ;  /* 0x0000000000007941 */ /* 0x000fea0003800000 */
.L_x_162:
[----:B------:R-:W-:Y:S11]  /*aca0*/  ISETP.NE.AND P0, PT, R88, RZ, PT ;  /* 0x000000ff5800720c */ /* 0x000ff60003f05270 */
[----:B------:R-:W-:Y:S02]  /*acb0*/  @!UPT UIADD3 URZ, UPT, UPT, URZ, URZ, URZ ;  /* 0x000000fffffff290 */ /* 0x000fe4000fffe0ff */
[----:B-1----:R-:W-:Y:S01]  /*acc0*/  @P0 IADD3 R2, PT, PT, R73, R90, RZ ;  /* 0x0000005a49020210 */ /* 0x002fe20007ffe0ff */
[----:B------:R-:W-:Y:S05]  /*acd0*/  @P0 WARPSYNC.ALL ;  /* 0x0000000000000948 */ /* 0x000fea0003800000 */
[----:B------:R1:W3:Y:S04]  /*ace0*/  @P0 LDSM.16.M88.4 R56, [R85+UR43+0x400] ;  /* 0x0004002b5538083b */ /* 0x0002e80008000200 */
[----:B------:R1:W4:Y:S04]  /*acf0*/  @P0 LDSM.16.M88.4 R52, [R0+0x400] ;  /* 0x000400000034083b */ /* 0x0003280000000200 */
[----:B------:R1:W1:Y:S04]  /*ad00*/  @P0 LDSM.16.M88.4 R48, [R90+0x400] ;  /* 0x000400005a30083b */ /* 0x0002680000000200 */
[----:B------:R1:W1:Y:S02]  /*ad10*/  @P0 LDSM.16.M88.4 R44, [R2+0x400] ;  /* 0x00040000022c083b */ /* 0x0002640000000200 */
.L_x_161:
[----:B------:R-:W-:Y:S05]  /*ad20*/  BSYNC B1 ;  /* 0x0000000000017941 */ /* 0x000fea0003800000 */
.L_x_160:
        /* <DEDUP_REMOVED lines=10> */
[----:B------:R-:W2:Y:S01]  /*add0*/  LDCU.64 UR6, c[0x4][0x78] ;  /* 0x01000f00ff0677ac */ /* 0x000ea20008000a00 */
[----:B-1----:R-:W1:Y:S01]  /*ade0*/  LDC.64 R2, c[0x4][R3] ;  /* 0x0100000003027b82 */ /* 0x002e620000000a00 */
[----:B------:R-:W3:Y:S01]  /*adf0*/  LDCU.64 UR4, c[0x4][0x10] ;  /* 0x01000200ff0477ac */ /* 0x000ee20008000a00 */
[----:B-----5:R-:W-:Y:S01]  /*ae00*/  MOV R5, UR9 ;  /* 0x0000000900057c02 */ /* 0x020fe20008000f00 */
[----:B------:R-:W-:Y:S01]  /*ae10*/  IMAD.U32 R4, RZ, RZ, UR8 ;  /* 0x00000008ff047e24 */ /* 0x000fe2000f8e00ff */
[----:B--2---:R-:W-:Y:S01]  /*ae20*/  MOV R7, UR7 ;  /* 0x0000000700077c02 */ /* 0x004fe20008000f00 */
[----:B------:R-:W-:Y:S01]  /*ae30*/  IMAD.U32 R6, RZ, RZ, UR6 ;  /* 0x00000006ff067e24 */ /* 0x000fe2000f8e00ff */
[----:B---3--:R-:W-:Y:S01]  /*ae40*/  MOV R11, UR5 ;  /* 0x00000005000b7c02 */ /* 0x008fe20008000f00 */
[----:B------:R-:W-:Y:S02]  /*ae50*/  IMAD.U32 R10, RZ, RZ, UR4 ;  /* 0x00000004ff0a7e24 */ /* 0x000fe4000f8e00ff */
[----:B------:R-:W-:Y:S07]  /*ae60*/  LEPC R20, `(.L_x_165) ;  /* 0x000000001014794e */ /* 0x000fee0000000000 */
[----:B-1--4-:R-:W-:Y:S05]  /*ae70*/  CALL.ABS.NOINC R2 ;  /* 0x0000000002007343 */ /* 0x012fea0003c00000 */
.L_x_165:
[----:B------:R-:W-:Y:S01]  /*ae80*/  ISETP.NE.AND P0, PT, R75, RZ, PT ;  /* 0x000000ff4b00720c */ /* 0x000fe20003f05270 */
[----:B------:R-:W-:Y:S05]  /*ae90*/  WARPSYNC.ALL ;  /* 0x0000000000007948 */ /* 0x000fea0003800000 */
[----:B------:R-:W-:Y:S01]  /*aea0*/  R2UR UR4, R25 ;  /* 0x00000000190472ca */ /* 0x000fe200000e0000 */
[----:B------:R-:W5:Y:S01]  /*aeb0*/  S2UR UR5, SR_CgaCtaId ;  /* 0x00000000000579c3 */ /* 0x000f620000008800 */
[----:B-1-3--:R-:W-:Y:S01]  /*aec0*/  LOP3.LUT R0, R56, 0xffffe000, RZ, 0xc0, !PT ;  /* 0xffffe00038007812 */ /* 0x00afe200078ec0ff */
[----:B------:R-:W-:Y:S01]  /*aed0*/  BSSY.RECONVERGENT B0, `(.L_x_166) ;  /* 0x000005b000007945 */ /* 0x000fe20003800200 */
[----:B------:R-:W-:Y:S02]  /*aee0*/  LOP3.LUT R2, R57, 0xffffe000, RZ, 0xc0, !PT ;  /* 0xffffe00039027812 */ /* 0x000fe400078ec0ff */
[----:B------:R-:W-:Y:S02]  /*aef0*/  LOP3.LUT R3, R58, 0xffffe000, RZ, 0xc0, !PT ;  /* 0xffffe0003a037812 */ /* 0x000fe400078ec0ff */
[----:B------:R-:W-:Y:S02]  /*af00*/  LOP3.LUT R20, R59, 0xffffe000, RZ, 0xc0, !PT ;  /* 0xffffe0003b147812 */ /* 0x000fe400078ec0ff */
[----:B----4-:R-:W-:Y:S02]  /*af10*/  LOP3.LUT R21, R52, 0xffffe000, RZ, 0xc0, !PT ;  /* 0xffffe00034157812 */ /* 0x010fe400078ec0ff */
[----:B------:R-:W-:Y:S01]  /*af20*/  LOP3.LUT R26, R53, 0xffffe000, RZ, 0xc0, !PT ;  /* 0xffffe000351a7812 */ /* 0x000fe200078ec0ff */
[----:B------:R-:W1:Y:S01]  /*af30*/  LDTM.16dp128bit.x8 R4, tmem[UR4+0xe0] ;  /* 0x0000e004000479ee */ /* 0x000e620008180000 */
[----:B------:R-:W-:Y:S01]  /*af40*/  R2UR UR4, R82 ;  /* 0x00000000520472ca */ /* 0x000fe200000e0000 */
[----:B------:R-:W-:Y:S01]  /*af50*/  NOP ;  /* 0x0000000000007918 */ /* 0x000fe20000000000 */
[----:B--2---:R-:W-:Y:S02]  /*af60*/  LOP3.LUT R29, R54, 0xffffe000, RZ, 0xc0, !PT ;  /* 0xffffe000361d7812 */ /* 0x004fe400078ec0ff */
[----:B------:R-:W-:Y:S02]  /*af70*/  LOP3.LUT R28, R55, 0xffffe000, RZ, 0xc0, !PT ;  /* 0xffffe000371c7812 */ /* 0x000fe400078ec0ff */
[----:B------:R-:W-:Y:S02]  /*af80*/  LOP3.LUT R31, R48, 0xffffe000, RZ, 0xc0, !PT ;  /* 0xffffe000301f7812 */ /* 0x000fe400078ec0ff */
[----:B------:R-:W-:Y:S02]  /*af90*/  LOP3.LUT R30, R49, 0xffffe000, RZ, 0xc0, !PT ;  /* 0xffffe000311e7812 */ /* 0x000fe400078ec0ff */
[----:B------:R-:W-:Y:S02]  /*afa0*/  LOP3.LUT R33, R50, 0xffffe000, RZ, 0xc0, !PT ;  /* 0xffffe00032217812 */ /* 0x000fe400078ec0ff */
[----:B------:R-:W-:Y:S01]  /*afb0*/  LOP3.LUT R32, R51, 0xffffe000, RZ, 0xc0, !PT ;  /* 0xffffe00033207812 */ /* 0x000fe200078ec0ff */
[----:B------:R-:W-:Y:S01]  /*afc0*/  UIADD3 UR4, UPT, UPT, UR4, 0xd0, URZ ;  /* 0x000000d004047890 */ /* 0x000fe2000fffe0ff */
[----:B------:R-:W-:Y:S02]  /*afd0*/  LOP3.LUT R35, R44, 0xffffe000, RZ, 0xc0, !PT ;  /* 0xffffe0002c237812 */ /* 0x000fe400078ec0ff */
[----:B------:R-:W-:Y:S02]  /*afe0*/  LOP3.LUT R34, R45, 0xffffe000, RZ, 0xc0, !PT ;  /* 0xffffe0002d227812 */ /* 0x000fe400078ec0ff */
[----:B------:R-:W-:Y:S02]  /*aff0*/  LOP3.LUT R37, R46, 0xffffe000, RZ, 0xc0, !PT ;  /* 0xffffe0002e257812 */ /* 0x000fe400078ec0ff */
[----:B------:R-:W-:Y:S01]  /*b000*/  LOP3.LUT R36, R47, 0xffffe000, RZ, 0xc0, !PT ;  /* 0xffffe0002f247812 */ /* 0x000fe200078ec0ff */
[C---:B-1----:R-:W-:Y:S01]  /*b010*/  FMUL R4, R24.reuse, R4 ;  /* 0x0000000418047220 */ /* 0x042fe20000400000 */
[C---:B------:R-:W-:Y:S01]  /*b020*/  FMUL R5, R24.reuse, R5 ;  /* 0x0000000518057220 */ /* 0x040fe20000400000 */
[C---:B------:R-:W-:Y:S01]  /*b030*/  FMUL R6, R24.reuse, R6 ;  /* 0x0000000618067220 */ /* 0x040fe20000400000 */
[C---:B------:R-:W-:Y:S01]  /*b040*/  FMUL R7, R24.reuse, R7 ;  /* 0x0000000718077220 */ /* 0x040fe20000400000 */
[C---:B------:R-:W-:Y:S01]  /*b050*/  FFMA R4, R27.reuse, R0, R4 ;  /* 0x000000001b047223 */ /* 0x040fe20000000004 */
[C---:B------:R-:W-:Y:S01]  /*b060*/  FMUL R8, R24.reuse, R8 ;  /* 0x0000000818087220 */ /* 0x040fe20000400000 */
[C---:B------:R-:W-:Y:S01]  /*b070*/  FFMA R5, R27.reuse, R2, R5 ;  /* 0x000000021b057223 */ /* 0x040fe20000000005 */
[C---:B------:R-:W-:Y:S01]  /*b080*/  FMUL R9, R24.reuse, R9 ;  /* 0x0000000918097220 */ /* 0x040fe20000400000 */
[C---:B------:R-:W-:Y:S01]  /*b090*/  FFMA R6, R27.reuse, R3, R6 ;  /* 0x000000031b067223 */ /* 0x040fe20000000006 */
[----:B------:R-:W-:Y:S01]  /*b0a0*/  F2FP.TF32.F32.PACK_B R4, R4 ;  /* 0x00000004ff04723e */ /* 0x000fe200024050ff */
[C---:B------:R-:W-:Y:S01]  /*b0b0*/  FMUL R10, R24.reuse, R10 ;  /* 0x0000000a180a7220 */ /* 0x040fe20000400000 */
[----:B------:R-:W-:Y:S01]  /*b0c0*/  F2FP.TF32.F32.PACK_B R5, R5 ;  /* 0x00000005ff05723e */ /* 0x000fe200024050ff */
[C---:B------:R-:W-:Y:S01]  /*b0d0*/  FFMA R7, R27.reuse, R20, R7 ;  /* 0x000000141b077223 */ /* 0x040fe20000000007 */
[C---:B------:R-:W-:Y:S01]  /*b0e0*/  FMUL R11, R24.reuse, R11 ;  /* 0x0000000b180b7220 */ /* 0x040fe20000400000 */
[----:B-----5:R-:W-:Y:S01]  /*b0f0*/  UPRMT UR4, UR5, 0x654, UR4 ;  /* 0x0000065405047896 */ /* 0x020fe20008000004 */
[C---:B------:R-:W-:Y:S01]  /*b100*/  FFMA R8, R27.reuse, R21, R8 ;  /* 0x000000151b087223 */ /* 0x040fe20000000008 */
[C---:B------:R-:W-:Y:S01]  /*b110*/  FMUL R12, R24.reuse, R12 ;  /* 0x0000000c180c7220 */ /* 0x040fe20000400000 */
[C---:B------:R-:W-:Y:S01]  /*b120*/  FFMA R9, R27.reuse, R26, R9 ;  /* 0x0000001a1b097223 */ /* 0x040fe20000000009 */
[C---:B------:R-:W-:Y:S01]  /*b130*/  FMUL R13, R24.reuse, R13 ;  /* 0x0000000d180d7220 */ /* 0x040fe20000400000 */
[C---:B------:R-:W-:Y:S01]  /*b140*/  FFMA R10, R27.reuse, R29, R10 ;  /* 0x0000001d1b0a7223 */ /* 0x040fe2000000000a */
[C---:B------:R-:W-:Y:S01]  /*b150*/  FMUL R14, R24.reuse, R14 ;  /* 0x0000000e180e7220 */ /* 0x040fe20000400000 */
[C---:B------:R-:W-:Y:S01]  /*b160*/  FFMA R11, R27.reuse, R28, R11 ;  /* 0x0000001c1b0b7223 */ /* 0x040fe2000000000b */
[C---:B------:R-:W-:Y:S01]  /*b170*/  FMUL R15, R24.reuse, R15 ;  /* 0x0000000f180f7220 */ /* 0x040fe20000400000 */
[----:B------:R-:W-:Y:S01]  /*b180*/  F2FP.TF32.F32.PACK_B R6, R6 ;  /* 0x00000006ff06723e */ /* 0x000fe200024050ff */
[C---:B------:R-:W-:Y:S01]  /*b190*/  FFMA R12, R27.reuse, R31, R12 ;  /* 0x0000001f1b0c7223 */ /* 0x040fe2000000000c */
[----:B------:R-:W-:Y:S01]  /*b1a0*/  F2FP.TF32.F32.PACK_B R7, R7 ;  /* 0x00000007ff07723e */ /* 0x000fe200024050ff */
[C---:B------:R-:W-:Y:S01]  /*b1b0*/  FMUL R16, R24.reuse, R16 ;  /* 0x0000001018107220 */ /* 0x040fe20000400000 */
[C---:B------:R-:W-:Y:S01]  /*b1c0*/  FFMA R13, R27.reuse, R30, R13 ;  /* 0x0000001e1b0d7223 */ /* 0x040fe2000000000d */
[C---:B------:R-:W-:Y:S01]  /*b1d0*/  FMUL R17, R24.reuse, R17 ;  /* 0x0000001118117220 */ /* 0x040fe20000400000 */
[C---:B------:R-:W-:Y:S01]  /*b1e0*/  FFMA R14, R27.reuse, R33, R14 ;  /* 0x000000211b0e7223 */ /* 0x040fe2000000000e */
[C---:B------:R-:W-:Y:S01]  /*b1f0*/  FMUL R18, R24.reuse, R18 ;  /* 0x0000001218127220 */ /* 0x040fe20000400000 */
[C---:B------:R-:W-:Y:S01]  /*b200*/  FFMA R15, R27.reuse, R32, R15 ;  /* 0x000000201b0f7223 */ /* 0x040fe2000000000f */
[----:B------:R-:W-:Y:S01]  /*b210*/  FMUL R19, R24, R19 ;  /* 0x0000001318137220 */ /* 0x000fe20000400000 */
[----:B------:R-:W-:Y:S01]  /*b220*/  F2FP.TF32.F32.PACK_B R8, R8 ;  /* 0x00000008ff08723e */ /* 0x000fe200024050ff */
[C---:B------:R-:W-:Y:S01]  /*b230*/  FFMA R16, R27.reuse, R35, R16 ;  /* 0x000000231b107223 */ /* 0x040fe20000000010 */
[----:B------:R-:W-:Y:S01]  /*b240*/  F2FP.TF32.F32.PACK_B R9, R9 ;  /* 0x00000009ff09723e */ /* 0x000fe200024050ff */
[----:B------:R-:W-:Y:S01]  /*b250*/  SYNCS.ARRIVE.TRANS64.RED.A1T0 RZ, [UR4], RZ ;  /* 0x000000ffffff79a7 */ /* 0x000fe20008100404 */
[----:B------:R1:W-:Y:S01]  /*b260*/  STSM.16.M88.4 [R81+0x6400], R4 ;  /* 0x0064000451007844 */ /* 0x0003e20000000200 */
[----:B------:R-:W-:Y:S01]  /*b270*/  F2FP.TF32.F32.PACK_B R10, R10 ;  /* 0x0000000aff0a723e */ /* 0x000fe200024050ff */
[C---:B------:R-:W-:Y:S01]  /*b280*/  FFMA R17, R27.reuse, R34, R17 ;  /* 0x000000221b117223 */ /* 0x040fe20000000011 */
[----:B------:R-:W-:Y:S01]  /*b290*/  F2FP.TF32.F32.PACK_B R11, R11 ;  /* 0x0000000bff0b723e */ /* 0x000fe200024050ff */
[C---:B------:R-:W-:Y:S01]  /*b2a0*/  FFMA R18, R27.reuse, R37, R18 ;  /* 0x000000251b127223 */ /* 0x040fe20000000012 */
[----:B------:R-:W-:Y:S01]  /*b2b0*/  FFMA R19, R27, R36, R19 ;  /* 0x000000241b137223 */ /* 0x000fe20000000013 */
[----:B------:R-:W-:Y:S02]  /*b2c0*/  F2FP.TF32.F32.PACK_B R12, R12 ;  /* 0x0000000cff0c723e */ /* 0x000fe400024050ff */
[----:B------:R1:W-:Y:S01]  /*b2d0*/  STSM.16.M88.4 [R80+0x6400], R8 ;  /* 0x0064000850007844 */ /* 0x0003e20000000200 */
[----:B------:R-:W-:Y:S02]  /*b2e0*/  F2FP.TF32.F32.PACK_B R13, R13 ;  /* 0x0000000dff0d723e */ /* 0x000fe400024050ff */
[----:B------:R-:W-:Y:S02]  /*b2f0*/  F2FP.TF32.F32.PACK_B R14, R14 ;  /* 0x0000000eff0e723e */ /* 0x000fe400024050ff */
        /* <DEDUP_REMOVED lines=23> */
[----:B--2---:R-:W-:Y:S04]  /*b470*/  DEPBAR.LE SB0, 0x1 ;  /* 0x000080400000791a */ /* 0x004fe80000000000 */
.L_x_167:
[----:B------:R-:W-:Y:S05]  /*b480*/  BSYNC.RECONVERGENT B0 ;  /* 0x0000000000007941 */ /* 0x000fea0003800200 */
.L_x_166:
[----:B------:R-:W-:Y:S01]  /*b490*/  BAR.SYNC.DEFER_BLOCKING 0x1, 0x80 ;  /* 0x0042000000007b1d */ /* 0x000fe20000010000 */
[----:B------:R-:W-:Y:S01]  /*b4a0*/  UISETP.NE.AND UP0, UPT, UR52, -0x8, UPT ;  /* 0xfffffff83400788c */ /* 0x000fe2000bf05270 */
[----:B------:R-:W-:Y:S08]  /*b4b0*/  IADD3 R0, PT, PT, R22, 0x1, RZ ;  /* 0x0000000116007810 */ /* 0x000ff00007ffe0ff */
[----:B------:R-:W-:Y:S05]  /*b4c0*/  BRA.U !UP0, `(.L_x_168) ;  /* 0x0000000108247547 */ /* 0x000fea000b800000 */
[----:B------:R-:W-:Y:S01]  /*b4d0*/  ISETP.NE.AND P0, PT, R79, RZ, PT ;  /* 0x000000ff4f00720c */ /* 0x000fe20003f05270 */
[----:B------:R-:W-:Y:S01]  /*b4e0*/  IMAD.U32 R2, RZ, RZ, UR47 ;  /* 0x0000002fff027e24 */ /* 0x000fe2000f8e00ff */
[----:B------:R-:W-:Y:S04]  /*b4f0*/  UIADD3 UR4, UPT, UPT, UR47, 0x1, URZ ;  /* 0x000000012f047890 */ /* 0x000fe8000fffe0ff */
[----:B------:R-:W-:Y:S04]  /*b500*/  UISETP.NE.AND UP0, UPT, UR4, 0x4, UPT ;  /* 0x000000040400788c */ /* 0x000fe8000bf05270 */
[----:B------:R-:W-:Y:S03]  /*b510*/  USEL UR47, UR4, URZ, UP0 ;  /* 0x000000ff042f7287 */ /* 0x000fe60008000000 */
[----:B------:R-:W-:Y:S05]  /*b520*/  @P0 LEA R2, R2, UR43, 0x3 ;  /* 0x0000002b02020c11 */ /* 0x000fea000f8e18ff */
[----:B------:R-:W-:Y:S05]  /*b530*/  @P0 VIADD R2, R2, 0x60 ;  /* 0x0000006002020836 */ /* 0x000fea0000000000 */
[----:B------:R-:W-:Y:S04]  /*b540*/  @P0 PRMT R2, R89, 0x654, R2 ;  /* 0x0000065459020816 */ /* 0x000fe80000000002 */
[----:B------:R2:W-:Y:S03]  /*b550*/  @P0 SYNCS.ARRIVE.TRANS64.RED.A1T0 RZ, [R2+URZ], RZ ;  /* 0x000000ff02ff09a7 */ /* 0x0005e600081004ff */
.L_x_168:
[----:B------:R-:W-:Y:S01]  /*b560*/  R2UR UR6, R78 ;  /* 0x000000004e0672ca */ /* 0x000fe200000e0000 */
[----:B------:R-:W-:Y:S01]  /*b570*/  UIADD3 UR52, UPT, UPT, UR52, 0x8, URZ ;  /* 0x0000000834347890 */ /* 0x000fe2000fffe0ff */
[----:B------:R-:W-:Y:S01]  /*b580*/  R2UR UR5, R65 ;  /* 0x00000000410572ca */ /* 0x000fe200000e0000 */
[----:B------:R-:W-:Y:S01]  /*b590*/  UMOV UR36, UR63 ;  /* 0x0000003f00247c82 */ /* 0x000fe20008000000 */
[----:B------:R-:W-:Y:S02]  /*b5a0*/  R2UR UR4, R66 ;  /* 0x00000000420472ca */ /* 0x000fe400000e0000 */
[----:B------:R-:W-:Y:S02]  /*b5b0*/  ISETP.NE.AND P0, PT, R70, 0x2, PT ;  /* 0x000000024600780c */ /* 0x000fe40003f05270 */
[----:B------:R-:W-:Y:S02]  /*b5c0*/  ISETP.NE.AND P1, PT, R0, 0x4, PT ;  /* 0x000000040000780c */ /* 0x000fe40003f25270 */
[----:B--2---:R-:W-:Y:S02]  /*b5d0*/  SEL R2, RZ, 0x1, P0 ;  /* 0x00000001ff027807 */ /* 0x004fe40000000000 */
[----:B------:R-:W-:Y:S01]  /*b5e0*/  SEL R3, RZ, 0x1, P1 ;  /* 0x00000001ff037807 */ /* 0x000fe20000800000 */
[----:B------:R-:W-:Y:S01]  /*b5f0*/  UISETP.NE.AND UP0, UPT, UR6, URZ, UPT ;  /* 0x000000ff0600728c */ /* 0x000fe2000bf05270 */
[----:B------:R-:W-:Y:S01]  /*b600*/  LOP3.LUT R71, R71, R2, RZ, 0x3c, !PT ;  /* 0x0000000247477212 */ /* 0x000fe200078e3cff */
[----:B------:R-:W-:Y:S01]  /*b610*/  UIADD3 UR20, UPT, UPT, UR37, UR5, URZ ;  /* 0x0000000525147290 */ /* 0x000fe2000fffe0ff */
[----:B------:R-:W-:Y:S01]  /*b620*/  LOP3.LUT R72, R72, R3, RZ, 0x3c, !PT ;  /* 0x0000000348487212 */ /* 0x000fe200078e3cff */
[----:B------:R-:W-:Y:S01]  /*b630*/  UIADD3 UR16, UPT, UPT, UR38, UR4, URZ ;  /* 0x0000000426107290 */ /* 0x000fe2000fffe0ff */
[----:B------:R-:W-:Y:S02]  /*b640*/  SEL R70, R70, RZ, P0 ;  /* 0x000000ff46467207 */ /* 0x000fe40000000000 */
[----:B------:R-:W-:Y:S02]  /*b650*/  SEL R22, R0, RZ, P1 ;  /* 0x000000ff00167207 */ /* 0x000fe40000800000 */
[----:B------:R-:W-:Y:S07]  /*b660*/  BRA.U UP0, `(.L_x_169) ;  /* 0xffffffa100f07547 */ /* 0x000fee000b83ffff */
[----:B------:R-:W-:-:S13]  /*b670*/  R2UR UR4, R67 ;  /* 0x00000000430472ca */ /* 0x000fda00000e0000 */
[----:B------:R-:W-:-:S09]  /*b680*/  UISETP.NE.AND UP0, UPT, UR4, URZ, UPT ;  /* 0x000000ff0400728c */ /* 0x000fd2000bf05270 */
[----:B------:R-:W-:Y:S05]  /*b690*/  BRA.U !UP0, `(.L_x_170) ;  /* 0x0000000108487547 */ /* 0x000fea000b800000 */
[----:B------:R-:W2:Y:S02]  /*b6a0*/  LDCU.64 UR4, c[0x0][0x890] ;  /* 0x00011200ff0477ac */ /* 0x000ea40008000a00 */
[----:B--2---:R-:W-:-:S04]  /*b6b0*/  UISETP.NE.U32.AND UP0, UPT, UR4, URZ, UPT ;  /* 0x000000ff0400728c */ /* 0x004fc8000bf05070 */
[----:B------:R-:W-:-:S09]  /*b6c0*/  UISETP.NE.AND.EX UP0, UPT, UR5, URZ, UPT, UP0 ;  /* 0x000000ff0500728c */ /* 0x000fd2000bf05300 */
[----:B------:R-:W-:Y:S05]  /*b6d0*/  BRA.U UP0, `(.L_x_171) ;  /* 0x00000001000c7547 */ /* 0x000fea000b800000 */
[----:B------:R-:W-:-:S13]  /*b6e0*/  FSETP.NEU.AND P0, PT, R27, RZ, PT ;  /* 0x000000ff1b00720b */ /* 0x000fda0003f0d000 */
[----:B------:R-:W-:Y:S05]  /*b6f0*/  @!P0 EXIT ;  /* 0x000000000000894d */ /* 0x000fea0003800000 */
[----:B------:R-:W-:Y:S05]  /*b700*/  BRA `(.L_x_170) ;  /* 0x00000000002c7947 */ /* 0x000fea0003800000 */
.L_x_171:
[----:B------:R-:W-:Y:S01]  /*b710*/  ISETP.NE.AND P0, PT, R69, RZ, PT ;  /* 0x000000ff4500720c */ /* 0x000fe20003f05270 */
[----:B------:R-:W-:-:S12]  /*b720*/  BSSY.RECONVERGENT B0, `(.L_x_170) ;  /* 0x0000009000007945 */ /* 0x000fd80003800200 */
[----:B------:R-:W-:Y:S05]  /*b730*/  @P0 BRA `(.L_x_172) ;  /* 0x0000000000140947 */ /* 0x000fea0003800000 */
[----:B------:R-:W2:Y:S02]  /*b740*/  LDCU.64 UR4, c[0x0][0x888] ;  /* 0x00011100ff0477ac */ /* 0x000ea40008000a00 */
[----:B--2---:R-:W-:-:S04]  /*b750*/  ISETP.NE.U32.AND P0, PT, RZ, UR4, PT ;  /* 0x00000004ff007c0c */ /* 0x004fc8000bf05070 */
[----:B------:R-:W-:-:S13]  /*b760*/  ISETP.NE.AND.EX P0, PT, RZ, UR5, PT, P0 ;  /* 0x00000005ff007c0c */ /* 0x000fda000bf05300 */
[----:B------:R-:W-:Y:S05]  /*b770*/  @!P0 EXIT ;  /* 0x000000000000894d */ /* 0x000fea0003800000 */
[----:B------:R-:W-:Y:S05]  /*b780*/  BRA `(.L_x_173) ;  /* 0x0000000000087947 */ /* 0x000fea0003800000 */
.L_x_172:
[----:B------:R-:W-:-:S13]  /*b790*/  FSETP.NEU.AND P0, PT, R27, RZ, PT ;  /* 0x000000ff1b00720b */ /* 0x000fda0003f0d000 */
[----:B------:R-:W-:Y:S05]  /*b7a0*/  @!P0 EXIT ;  /* 0x000000000000894d */ /* 0x000fea0003800000 */
.L_x_173:
[----:B------:R-:W-:Y:S05]  /*b7b0*/  BSYNC.RECONVERGENT B0 ;  /* 0x0000000000007941 */ /* 0x000fea0003800200 */
.L_x_170:
[----:B------:R-:W2:Y:S01]  /*b7c0*/  S2UR UR5, SR_CgaCtaId ;  /* 0x00000000000579c3 */ /* 0x000ea20000008800 */
[----:B------:R-:W-:Y:S01]  /*b7d0*/  ULEA UR4, UR47, UR43, 0x3 ;  /* 0x0000002b2f047291 */ /* 0x000fe2000f8e18ff */
[----:B------:R-:W-:-:S04]  /*b7e0*/  DEPBAR.LE SB0, 0x0 ;  /* 0x000080000000791a */ /* 0x000fc80000000000 */
[----:B------:R-:W-:-:S04]  /*b7f0*/  UIADD3 UR4, UPT, UPT, UR4, 0x60, URZ ;  /* 0x0000006004047890 */ /* 0x000fc8000fffe0ff */
[----:B--2---:R-:W-:-:S09]  /*b800*/  UPRMT UR4, UR5, 0x654, UR4 ;  /* 0x0000065405047896 */ /* 0x004fd20008000004 */
[----:B------:R-:W-:Y:S01]  /*b810*/  SYNCS.ARRIVE.TRANS64.RED.A1T0 RZ, [UR4], RZ ;  /* 0x000000ffffff79a7 */ /* 0x000fe20008100404 */
[----:B------:R-:W-:Y:S05]  /*b820*/  EXIT ;  /* 0x000000000000794d */ /* 0x000fea0003800000 */
.L_x_24:
[----:B--2---:R2:W3:Y:S02]  /*b830*/  SYNCS.PHASECHK.TRANS64.TRYWAIT P0, [R0+URZ+0x100], R3 ;  /* 0x00010003000075a7 */ /* 0x0044e400080011ff */
[----:B---3--:R-:W-:Y:S05]  /*b840*/  @!P0 NANOSLEEP.SYNCS 0x989680 ;  /* 0x009896800000895d */ /* 0x008fea0003900000 */
[----:B------:R-:W3:Y:S02]  /*b850*/  @!P0 SYNCS.PHASECHK.TRANS64 P0, [R0+URZ+0x100], R3 ;  /* 0x00010003000085a7 */ /* 0x000ee400080010ff */
[----:B---3--:R-:W-:Y:S05]  /*b860*/  @!P0 BRA `(.L_x_24) ;  /* 0xfffffffc00f08947 */ /* 0x008fea000383ffff */
[----:B------:R-:W-:Y:S05]  /*b870*/  BRA `(.L_x_174) ;  /* 0xffffff6000747947 */ /* 0x000fea000383ffff */
.L_x_27:
[----:B--2---:R-:W-:-:S07]  /*b880*/  MOV R0, UR33 ;  /* 0x0000002100007c02 */ /* 0x004fce0008000f00 */
.L_x_175:
[----:B--2---:R2:W3:Y:S02]  /*b890*/  SYNCS.PHASECHK.TRANS64.TRYWAIT P0, [R0+URZ+0x20], R3 ;  /* 0x00002003000075a7 */ /* 0x0044e400080011ff */
[----:B---3--:R-:W-:Y:S05]  /*b8a0*/  @!P0 NANOSLEEP.SYNCS 0x989680 ;  /* 0x009896800000895d */ /* 0x008fea0003900000 */
[----:B------:R-:W3:Y:S02]  /*b8b0*/  @!P0 SYNCS.PHASECHK.TRANS64 P0, [R0+URZ+0x20], R3 ;  /* 0x00002003000085a7 */ /* 0x000ee400080010ff */
[----:B---3--:R-:W-:Y:S05]  /*b8c0*/  @!P0 BRA `(.L_x_175) ;  /* 0xfffffffc00f08947 */ /* 0x008fea000383ffff */
[----:B------:R-:W-:Y:S05]  /*b8d0*/  BRA `(.L_x_26) ;  /* 0xffffff6000b47947 */ /* 0x000fea000383ffff */
.L_x_34:
[----:B-1----:R-:W-:-:S07]  /*b8e0*/  MOV R0, UR17 ;  /* 0x0000001100007c02 */ /* 0x002fce0008000f00 */
.L_x_176:
[----:B-1----:R1:W2:Y:S02]  /*b8f0*/  SYNCS.PHASECHK.TRANS64.TRYWAIT P0, [R0+URZ+0x20], R3 ;  /* 0x00002003000075a7 */ /* 0x0022a400080011ff */
[----:B--2---:R-:W-:Y:S05]  /*b900*/  @!P0 NANOSLEEP.SYNCS 0x989680 ;  /* 0x009896800000895d */ /* 0x004fea0003900000 */
[----:B------:R-:W2:Y:S02]  /*b910*/  @!P0 SYNCS.PHASECHK.TRANS64 P0, [R0+URZ+0x20], R3 ;  /* 0x00002003000085a7 */ /* 0x000ea400080010ff */
[----:B--2---:R-:W-:Y:S05]  /*b920*/  @!P0 BRA `(.L_x_176) ;  /* 0xfffffffc00f08947 */ /* 0x004fea000383ffff */
[----:B------:R-:W-:Y:S05]  /*b930*/  BRA `(.L_x_33) ;  /* 0xffffff6400747947 */ /* 0x000fea000383ffff */
.L_x_39:
[----:B-1----:R1:W2:Y:S02]  /*b940*/  SYNCS.PHASECHK.TRANS64.TRYWAIT P0, [R3+URZ+0x90], R0 ;  /* 0x00009000030075a7 */ /* 0x0022a400080011ff */
[----:B--2---:R-:W-:Y:S05]  /*b950*/  @!P0 NANOSLEEP.SYNCS 0x989680 ;  /* 0x009896800000895d */ /* 0x004fea0003900000 */
[----:B------:R-:W2:Y:S02]  /*b960*/  @!P0 SYNCS.PHASECHK.TRANS64 P0, [R3+URZ+0x90], R0 ;  /* 0x00009000030085a7 */ /* 0x000ea400080010ff */
[----:B--2---:R-:W-:Y:S05]  /*b970*/  @!P0 BRA `(.L_x_39) ;  /* 0xfffffffc00f08947 */ /* 0x004fea000383ffff */
[----:B------:R-:W-:Y:S05]  /*b980*/  BRA `(.L_x_177) ;  /* 0xffffff6800147947 */ /* 0x000fea000383ffff */
.L_x_43:
[----:B-1----:R-:W-:-:S07]  /*b990*/  MOV R0, UR4 ;  /* 0x0000000400007c02 */ /* 0x002fce0008000f00 */
.L_x_178:
[----:B-1----:R1:W2:Y:S02]  /*b9a0*/  SYNCS.PHASECHK.TRANS64.TRYWAIT P0, [R0+URZ], R3 ;  /* 0x00000003000075a7 */ /* 0x0022a400080011ff */
[----:B--2---:R-:W-:Y:S05]  /*b9b0*/  @!P0 NANOSLEEP.SYNCS 0x989680 ;  /* 0x009896800000895d */ /* 0x004fea0003900000 */
[----:B------:R-:W2:Y:S02]  /*b9c0*/  @!P0 SYNCS.PHASECHK.TRANS64 P0, [R0+URZ], R3 ;  /* 0x00000003000085a7 */ /* 0x000ea400080010ff */
[----:B--2---:R-:W-:Y:S05]  /*b9d0*/  @!P0 BRA `(.L_x_178) ;  /* 0xfffffffc00f08947 */ /* 0x004fea000383ffff */
[----:B------:R-:W-:Y:S05]  /*b9e0*/  BRA `(.L_x_179) ;  /* 0xffffff6c00c07947 */ /* 0x000fea000383ffff */
.L_x_44:
[----:B------:R-:W-:-:S07]  /*b9f0*/  MOV R0, UR5 ;  /* 0x0000000500007c02 */ /* 0x000fce0008000f00 */
.L_x_180:
[----:B-1----:R1:W2:Y:S02]  /*ba00*/  SYNCS.PHASECHK.TRANS64.TRYWAIT P0, [R0+URZ], R3 ;  /* 0x00000003000075a7 */ /* 0x0022a400080011ff */
[----:B--2---:R-:W-:Y:S05]  /*ba10*/  @!P0 NANOSLEEP.SYNCS 0x989680 ;  /* 0x009896800000895d */ /* 0x004fea0003900000 */
[----:B------:R-:W2:Y:S02]  /*ba20*/  @!P0 SYNCS.PHASECHK.TRANS64 P0, [R0+URZ], R3 ;  /* 0x00000003000085a7 */ /* 0x000ea400080010ff */
[----:B--2---:R-:W-:Y:S05]  /*ba30*/  @!P0 BRA `(.L_x_180) ;  /* 0xfffffffc00f08947 */ /* 0x004fea000383ffff */
[----:B------:R-:W-:Y:S05]  /*ba40*/  BRA `(.L_x_181) ;  /* 0xffffff6c00cc7947 */ /* 0x000fea000383ffff */
.L_x_45:
[----:B------:R-:W-:-:S07]  /*ba50*/  MOV R0, UR5 ;  /* 0x0000000500007c02 */ /* 0x000fce0008000f00 */
.L_x_182:
[----:B-1----:R1:W2:Y:S02]  /*ba60*/  SYNCS.PHASECHK.TRANS64.TRYWAIT P0, [R0+URZ], R3 ;  /* 0x00000003000075a7 */ /* 0x0022a400080011ff */
[----:B--2---:R-:W-:Y:S05]  /*ba70*/  @!P0 NANOSLEEP.SYNCS 0x989680 ;  /* 0x009896800000895d */ /* 0x004fea0003900000 */
[----:B------:R-:W2:Y:S02]  /*ba80*/  @!P0 SYNCS.PHASECHK.TRANS64 P0, [R0+URZ], R3 ;  /* 0x00000003000085a7 */ /* 0x000ea400080010ff */
[----:B--2---:R-:W-:Y:S05]  /*ba90*/  @!P0 BRA `(.L_x_182) ;  /* 0xfffffffc00f08947 */ /* 0x004fea000383ffff */
[----:B------:R-:W-:Y:S05]  /*baa0*/  BRA `(.L_x_183) ;  /* 0xffffff6c00d87947 */ /* 0x000fea000383ffff */
.L_x_48:
[----:B-1----:R1:W2:Y:S02]  /*bab0*/  SYNCS.PHASECHK.TRANS64.TRYWAIT P0, [R2+URZ+0xf0], R5 ;  /* 0x0000f005020075a7 */ /* 0x0022a400080011ff */
[----:B--2---:R-:W-:Y:S05]  /*bac0*/  @!P0 NANOSLEEP.SYNCS 0x989680 ;  /* 0x009896800000895d */ /* 0x004fea0003900000 */
[----:B------:R-:W2:Y:S02]  /*bad0*/  @!P0 SYNCS.PHASECHK.TRANS64 P0, [R2+URZ+0xf0], R5 ;  /* 0x0000f005020085a7 */ /* 0x000ea400080010ff */
[----:B--2---:R-:W-:Y:S05]  /*bae0*/  @!P0 BRA `(.L_x_48) ;  /* 0xfffffffc00f08947 */ /* 0x004fea000383ffff */
[----:B------:R-:W-:Y:S05]  /*baf0*/  BRA `(.L_x_184) ;  /* 0xffffff70003c7947 */ /* 0x000fea000383ffff */
.L_x_49:
[----:B------:R-:W-:-:S07]  /*bb00*/  MOV R2, UR4 ;  /* 0x0000000400027c02 */ /* 0x000fce0008000f00 */
.L_x_185:
[----:B-1----:R1:W2:Y:S02]  /*bb10*/  SYNCS.PHASECHK.TRANS64.TRYWAIT P0, [R2+URZ+0xa0], R5 ;  /* 0x0000a005020075a7 */ /* 0x0022a400080011ff */
[----:B--2---:R-:W-:Y:S05]  /*bb20*/  @!P0 NANOSLEEP.SYNCS 0x989680 ;  /* 0x009896800000895d */ /* 0x004fea0003900000 */
[----:B------:R-:W2:Y:S02]  /*bb30*/  @!P0 SYNCS.PHASECHK.TRANS64 P0, [R2+URZ+0xa0], R5 ;  /* 0x0000a005020085a7 */ /* 0x000ea400080010ff */
[----:B--2---:R-:W-:Y:S05]  /*bb40*/  @!P0 BRA `(.L_x_185) ;  /* 0xfffffffc00f08947 */ /* 0x004fea000383ffff */
[----:B------:R-:W-:Y:S05]  /*bb50*/  BRA `(.L_x_186) ;  /* 0xffffff70004c7947 */ /* 0x000fea000383ffff */
.L_x_50:
[----:B-1----:R1:W2:Y:S02]  /*bb60*/  SYNCS.PHASECHK.TRANS64.TRYWAIT P1, [R2+URZ+0x90], R5 ;  /* 0x00009005020075a7 */ /* 0x0022a400080211ff */
[----:B--2---:R-:W-:Y:S05]  /*bb70*/  @!P1 NANOSLEEP.SYNCS 0x989680 ;  /* 0x009896800000995d */ /* 0x004fea0003900000 */
[----:B------:R-:W2:Y:S02]  /*bb80*/  @!P1 SYNCS.PHASECHK.TRANS64 P1, [R2+URZ+0x90], R5 ;  /* 0x00009005020095a7 */ /* 0x000ea400080210ff */
[----:B--2---:R-:W-:Y:S05]  /*bb90*/  @!P1 BRA `(.L_x_50) ;  /* 0xfffffffc00f09947 */ /* 0x004fea000383ffff */
[----:B------:R-:W-:Y:S05]  /*bba0*/  BRA `(.L_x_187) ;  /* 0xffffff70007c7947 */ /* 0x000fea000383ffff */
.L_x_53:
[----:B------:R-:W-:-:S07]  /*bbb0*/  MOV R0, UR4 ;  /* 0x0000000400007c02 */ /* 0x000fce0008000f00 */
.L_x_188:
[----:B-1----:R1:W2:Y:S02]  /*bbc0*/  SYNCS.PHASECHK.TRANS64.TRYWAIT P0, [R0+URZ+0xa0], R3 ;  /* 0x0000a003000075a7 */ /* 0x0022a400080011ff */
[----:B--2---:R-:W-:Y:S05]  /*bbd0*/  @!P0 NANOSLEEP.SYNCS 0x989680 ;  /* 0x009896800000895d */ /* 0x004fea0003900000 */
[----:B------:R-:W2:Y:S02]  /*bbe0*/  @!P0 SYNCS.PHASECHK.TRANS64 P0, [R0+URZ+0xa0], R3 ;  /* 0x0000a003000085a7 */ /* 0x000ea400080010ff */
[----:B--2---:R-:W-:Y:S05]  /*bbf0*/  @!P0 BRA `(.L_x_188) ;  /* 0xfffffffc00f08947 */ /* 0x004fea000383ffff */
[----:B------:R-:W-:Y:S05]  /*bc00*/  BRA `(.L_x_52) ;  /* 0xffffff7000d07947 */ /* 0x000fea000383ffff */
.L_x_60:
[----:B-1----:R1:W2:Y:S02]  /*bc10*/  SYNCS.PHASECHK.TRANS64.TRYWAIT P1, [R0+URZ+0x90], R5 ;  /* 0x00009005000075a7 */ /* 0x0022a400080211ff */
[----:B--2---:R-:W-:Y:S05]  /*bc20*/  @!P1 NANOSLEEP.SYNCS 0x989680 ;  /* 0x009896800000995d */ /* 0x004fea0003900000 */
[----:B------:R-:W2:Y:S02]  /*bc30*/  @!P1 SYNCS.PHASECHK.TRANS64 P1, [R0+URZ+0x90], R5 ;  /* 0x00009005000095a7 */ /* 0x000ea400080210ff */
[----:B--2---:R-:W-:Y:S05]  /*bc40*/  @!P1 BRA `(.L_x_60) ;  /* 0xfffffffc00f09947 */ /* 0x004fea000383ffff */
[----:B------:R-:W-:Y:S05]  /*bc50*/  BRA `(.L_x_189) ;  /* 0xffffff7800487947 */ /* 0x000fea000383ffff */
.L_x_61:
[----:B------:R-:W-:-:S07]  /*bc60*/  MOV R3, UR31 ;  /* 0x0000001f00037c02 */ /* 0x000fce0008000f00 */
.L_x_190:
[----:B-1----:R1:W2:Y:S02]  /*bc70*/  SYNCS.PHASECHK.TRANS64.TRYWAIT P0, [R3+URZ+0xd0], R0 ;  /* 0x0000d000030075a7 */ /* 0x0022a400080011ff */
[----:B--2---:R-:W-:Y:S05]  /*bc80*/  @!P0 NANOSLEEP.SYNCS 0x989680 ;  /* 0x009896800000895d */ /* 0x004fea0003900000 */
[----:B------:R-:W2:Y:S02]  /*bc90*/  @!P0 SYNCS.PHASECHK.TRANS64 P0, [R3+URZ+0xd0], R0 ;  /* 0x0000d000030085a7 */ /* 0x000ea400080010ff */
[----:B--2---:R-:W-:Y:S05]  /*bca0*/  @!P0 BRA `(.L_x_190) ;  /* 0xfffffffc00f08947 */ /* 0x004fea000383ffff */
[----:B------:R-:W-:Y:S05]  /*bcb0*/  BRA `(.L_x_191) ;  /* 0xffffff7800987947 */ /* 0x000fea000383ffff */
.L_x_64:
[----:B------:R-:W-:Y:S07]  /*bcc0*/  MOV R0, UR5 ;  /* 0x0000000500007c02 */ /* 0x000fee0008000f00 */
.L_x_192:
[----:B-1----:R1:W2:Y:S02]  /*bcd0*/  SYNCS.PHASECHK.TRANS64.TRYWAIT P0, [R0+URZ], R3 ;  /* 0x00000003000075a7 */ /* 0x0022a400080011ff */
[----:B--2---:R-:W-:Y:S05]  /*bce0*/  @!P0 NANOSLEEP.SYNCS 0x989680 ;  /* 0x009896800000895d */ /* 0x004fea0003900000 */
[----:B------:R-:W2:Y:S02]  /*bcf0*/  @!P0 SYNCS.PHASECHK.TRANS64 P0, [R0+URZ], R3 ;  /* 0x00000003000085a7 */ /* 0x000ea400080010ff */
[----:B--2---:R-:W-:Y:S05]  /*bd00*/  @!P0 BRA `(.L_x_192) ;  /* 0xfffffffc00f08947 */ /* 0x004fea000383ffff */
[----:B------:R-:W-:Y:S05]  /*bd10*/  BRA `(.L_x_63) ;  /* 0xffffff7800b47947 */ /* 0x000fea000383ffff */
.L_x_67:
[----:B------:R-:W-:-:S07]  /*bd20*/  MOV R0, UR4 ;  /* 0x0000000400007c02 */ /* 0x000fce0008000f00 */
.L_x_193:
[----:B--2---:R2:W4:Y:S02]  /*bd30*/  SYNCS.PHASECHK.TRANS64.TRYWAIT P0, [R0+URZ], R3 ;  /* 0x00000003000075a7 */ /* 0x00452400080011ff */
[----:B----4-:R-:W-:Y:S05]  /*bd40*/  @!P0 NANOSLEEP.SYNCS 0x989680 ;  /* 0x009896800000895d */ /* 0x010fea0003900000 */
[----:B------:R-:W4:Y:S02]  /*bd50*/  @!P0 SYNCS.PHASECHK.TRANS64 P0, [R0+URZ], R3 ;  /* 0x00000003000085a7 */ /* 0x000f2400080010ff */
[----:B----4-:R-:W-:Y:S05]  /*bd60*/  @!P0 BRA `(.L_x_193) ;  /* 0xfffffffc00f08947 */ /* 0x010fea000383ffff */
[----:B------:R-:W-:Y:S05]  /*bd70*/  BRA `(.L_x_194) ;  /* 0xffffff7c00907947 */ /* 0x000fea000383ffff */
.L_x_68:
[----:B------:R-:W-:-:S07]  /*bd80*/  MOV R0, UR5 ;  /* 0x0000000500007c02 */ /* 0x000fce0008000f00 */
.L_x_195:
[----:B-1----:R1:W2:Y:S02]  /*bd90*/  SYNCS.PHASECHK.TRANS64.TRYWAIT P0, [R0+URZ], R3 ;  /* 0x00000003000075a7 */ /* 0x0022a400080011ff */
[----:B--2---:R-:W-:Y:S05]  /*bda0*/  @!P0 NANOSLEEP.SYNCS 0x989680 ;  /* 0x009896800000895d */ /* 0x004fea0003900000 */
[----:B------:R-:W2:Y:S02]  /*bdb0*/  @!P0 SYNCS.PHASECHK.TRANS64 P0, [R0+URZ], R3 ;  /* 0x00000003000085a7 */ /* 0x000ea400080010ff */
[----:B--2---:R-:W-:Y:S05]  /*bdc0*/  @!P0 BRA `(.L_x_195) ;  /* 0xfffffffc00f08947 */ /* 0x004fea000383ffff */
[----:B------:R-:W-:Y:S05]  /*bdd0*/  BRA `(.L_x_196) ;  /* 0xffffff7c009c7947 */ /* 0x000fea000383ffff */
.L_x_69:
[----:B------:R-:W-:-:S07]  /*bde0*/  MOV R0, UR5 ;  /* 0x0000000500007c02 */ /* 0x000fce0008000f00 */
.L_x_197:
[----:B-1----:R1:W2:Y:S02]  /*bdf0*/  SYNCS.PHASECHK.TRANS64.TRYWAIT P0, [R0+URZ], R3 ;  /* 0x00000003000075a7 */ /* 0x0022a400080011ff */
[----:B--2---:R-:W-:Y:S05]  /*be00*/  @!P0 NANOSLEEP.SYNCS 0x989680 ;  /* 0x009896800000895d */ /* 0x004fea0003900000 */
[----:B------:R-:W2:Y:S02]  /*be10*/  @!P0 SYNCS.PHASECHK.TRANS64 P0, [R0+URZ], R3 ;  /* 0x00000003000085a7 */ /* 0x000ea400080010ff */
[----:B--2---:R-:W-:Y:S05]  /*be20*/  @!P0 BRA `(.L_x_197) ;  /* 0xfffffffc00f08947 */ /* 0x004fea000383ffff */
[----:B------:R-:W-:Y:S05]  /*be30*/  BRA `(.L_x_198) ;  /* 0xffffff7c00a87947 */ /* 0x000fea000383ffff */
.L_x_70:
[----:B------:R-:W-:-:S07]  /*be40*/  MOV R0, UR4 ;  /* 0x0000000400007c02 */ /* 0x000fce0008000f00 */
.L_x_199:
[----:B-1----:R1:W2:Y:S02]  /*be50*/  SYNCS.PHASECHK.TRANS64.TRYWAIT P0, [R0+URZ], R3 ;  /* 0x00000003000075a7 */ /* 0x0022a400080011ff */
[----:B--2---:R-:W-:Y:S05]  /*be60*/  @!P0 NANOSLEEP.SYNCS 0x989680 ;  /* 0x009896800000895d */ /* 0x004fea0003900000 */
[----:B------:R-:W2:Y:S02]  /*be70*/  @!P0 SYNCS.PHASECHK.TRANS64 P0, [R0+URZ], R3 ;  /* 0x00000003000085a7 */ /* 0x000ea400080010ff */
[----:B--2---:R-:W-:Y:S05]  /*be80*/  @!P0 BRA `(.L_x_199) ;  /* 0xfffffffc00f08947 */ /* 0x004fea000383ffff */
[----:B------:R-:W-:Y:S05]  /*be90*/  BRA `(.L_x_200) ;  /* 0xffffff7c00b47947 */ /* 0x000fea000383ffff */
.L_x_75:
[----:B--2---:R2:W3:Y:S02]  /*bea0*/  SYNCS.PHASECHK.TRANS64.TRYWAIT P0, [R12+URZ+0x90], R9 ;  /* 0x000090090c0075a7 */ /* 0x0044e400080011ff */
[----:B---3--:R-:W-:Y:S05]  /*beb0*/  @!P0 NANOSLEEP.SYNCS 0x989680 ;  /* 0x009896800000895d */ /* 0x008fea0003900000 */
[----:B------:R-:W3:Y:S02]  /*bec0*/  @!P0 SYNCS.PHASECHK.TRANS64 P0, [R12+URZ+0x90], R9 ;  /* 0x000090090c0085a7 */ /* 0x000ee400080010ff */
[----:B---3--:R-:W-:Y:S05]  /*bed0*/  @!P0 BRA `(.L_x_75) ;  /* 0xfffffffc00f08947 */ /* 0x008fea000383ffff */
[----:B------:R-:W-:Y:S05]  /*bee0*/  BRA `(.L_x_201) ;  /* 0xffffff8000e07947 */ /* 0x000fea000383ffff */
.L_x_78:
[----:B------:R-:W-:Y:S07]  /*bef0*/  MOV R0, UR21 ;  /* 0x0000001500007c02 */ /* 0x000fee0008000f00 */
.L_x_202:
[----:B--2---:R2:W3:Y:S02]  /*bf00*/  SYNCS.PHASECHK.TRANS64.TRYWAIT P2, [R0+URZ+0x88], R9 ;  /* 0x00008809000075a7 */ /* 0x0044e400080411ff */
[----:B---3--:R-:W-:Y:S05]  /*bf10*/  @!P2 NANOSLEEP.SYNCS 0x989680 ;  /* 0x009896800000a95d */ /* 0x008fea0003900000 */
[----:B------:R-:W3:Y:S02]  /*bf20*/  @!P2 SYNCS.PHASECHK.TRANS64 P2, [R0+URZ+0x88], R9 ;  /* 0x000088090000a5a7 */ /* 0x000ee400080410ff */
[----:B---3--:R-:W-:Y:S05]  /*bf30*/  @!P2 BRA `(.L_x_202) ;  /* 0xfffffffc00f0a947 */ /* 0x008fea000383ffff */
[----:B------:R-:W-:Y:S05]  /*bf40*/  BRA `(.L_x_77) ;  /* 0xffffff88004c7947 */ /* 0x000fea000383ffff */
.L_x_81:
[----:B------:R-:W-:Y:S07]  /*bf50*/  MOV R9, UR21 ;  /* 0x0000001500097c02 */ /* 0x000fee0008000f00 */
.L_x_203:
[----:B--2---:R2:W3:Y:S02]  /*bf60*/  SYNCS.PHASECHK.TRANS64.TRYWAIT P0, [R9+URZ+0x60], R10 ;  /* 0x0000600a090075a7 */ /* 0x0044e400080011ff */
[----:B---3--:R-:W-:Y:S05]  /*bf70*/  @!P0 NANOSLEEP.SYNCS 0x989680 ;  /* 0x009896800000895d */ /* 0x008fea0003900000 */
[----:B------:R-:W3:Y:S02]  /*bf80*/  @!P0 SYNCS.PHASECHK.TRANS64 P0, [R9+URZ+0x60], R10 ;  /* 0x0000600a090085a7 */ /* 0x000ee400080010ff */
[----:B---3--:R-:W-:Y:S05]  /*bf90*/  @!P0 BRA `(.L_x_203) ;  /* 0xfffffffc00f08947 */ /* 0x008fea000383ffff */
[----:B------:R-:W-:Y:S05]  /*bfa0*/  BRA `(.L_x_204) ;  /* 0xffffff8800a87947 */ /* 0x000fea000383ffff */
.L_x_82:
[----:B------:R-:W-:Y:S07]  /*bfb0*/  MOV R9, UR21 ;  /* 0x0000001500097c02 */ /* 0x000fee0008000f00 */
.L_x_205:
[----:B--2---:R2:W3:Y:S02]  /*bfc0*/  SYNCS.PHASECHK.TRANS64.TRYWAIT P0, [R9+URZ+0x68], R10 ;  /* 0x0000680a090075a7 */ /* 0x0044e400080011ff */
[----:B---3--:R-:W-:Y:S05]  /*bfd0*/  @!P0 NANOSLEEP.SYNCS 0x989680 ;  /* 0x009896800000895d */ /* 0x008fea0003900000 */
[----:B------:R-:W3:Y:S02]  /*bfe0*/  @!P0 SYNCS.PHASECHK.TRANS64 P0, [R9+URZ+0x68], R10 ;  /* 0x0000680a090085a7 */ /* 0x000ee400080010ff */
[----:B---3--:R-:W-:Y:S05]  /*bff0*/  @!P0 BRA `(.L_x_205) ;  /* 0xfffffffc00f08947 */ /* 0x008fea000383ffff */
[----:B------:R-:W-:Y:S05]  /*c000*/  BRA `(.L_x_206) ;  /* 0xffffff8800e47947 */ /* 0x000fea000383ffff */
.L_x_83:
[----:B------:R-:W-:Y:S07]  /*c010*/  MOV R9, UR21 ;  /* 0x0000001500097c02 */ /* 0x000fee0008000f00 */
.L_x_207:
[----:B--2---:R2:W3:Y:S02]  /*c020*/  SYNCS.PHASECHK.TRANS64.TRYWAIT P0, [R9+URZ+0x70], R10 ;  /* 0x0000700a090075a7 */ /* 0x0044e400080011ff */
[----:B---3--:R-:W-:Y:S05]  /*c030*/  @!P0 NANOSLEEP.SYNCS 0x989680 ;  /* 0x009896800000895d */ /* 0x008fea0003900000 */
[----:B------:R-:W3:Y:S02]  /*c040*/  @!P0 SYNCS.PHASECHK.TRANS64 P0, [R9+URZ+0x70], R10 ;  /* 0x0000700a090085a7 */ /* 0x000ee400080010ff */
[----:B---3--:R-:W-:Y:S05]  /*c050*/  @!P0 BRA `(.L_x_207) ;  /* 0xfffffffc00f08947 */ /* 0x008fea000383ffff */
[----:B------:R-:W-:Y:S05]  /*c060*/  BRA `(.L_x_208) ;  /* 0xffffff8c00247947 */ /* 0x000fea000383ffff */
.L_x_84:
[----:B------:R-:W-:Y:S07]  /*c070*/  MOV R9, UR21 ;  /* 0x0000001500097c02 */ /* 0x000fee0008000f00 */
.L_x_209:
[----:B--2---:R2:W3:Y:S02]  /*c080*/  SYNCS.PHASECHK.TRANS64.TRYWAIT P0, [R9+URZ+0x78], R10 ;  /* 0x0000780a090075a7 */ /* 0x0044e400080011ff */
[----:B---3--:R-:W-:Y:S05]  /*c090*/  @!P0 NANOSLEEP.SYNCS 0x989680 ;  /* 0x009896800000895d */ /* 0x008fea0003900000 */
[----:B------:R-:W3:Y:S02]  /*c0a0*/  @!P0 SYNCS.PHASECHK.TRANS64 P0, [R9+URZ+0x78], R10 ;  /* 0x0000780a090085a7 */ /* 0x000ee400080010ff */
[----:B---3--:R-:W-:Y:S05]  /*c0b0*/  @!P0 BRA `(.L_x_209) ;  /* 0xfffffffc00f08947 */ /* 0x008fea000383ffff */
[----:B------:R-:W-:Y:S05]  /*c0c0*/  BRA `(.L_x_210) ;  /* 0xffffff8c00687947 */ /* 0x000fea000383ffff */
.L_x_85:
[----:B------:R-:W-:Y:S07]  /*c0d0*/  MOV R0, UR21 ;  /* 0x0000001500007c02 */ /* 0x000fee0008000f00 */
.L_x_211:
[----:B--2---:R2:W3:Y:S02]  /*c0e0*/  SYNCS.PHASECHK.TRANS64.TRYWAIT P0, [R0+URZ+0x60], R9 ;  /* 0x00006009000075a7 */ /* 0x0044e400080011ff */
[----:B---3--:R-:W-:Y:S05]  /*c0f0*/  @!P0 NANOSLEEP.SYNCS 0x989680 ;  /* 0x009896800000895d */ /* 0x008fea0003900000 */
[----:B------:R-:W3:Y:S02]  /*c100*/  @!P0 SYNCS.PHASECHK.TRANS64 P0, [R0+URZ+0x60], R9 ;  /* 0x00006009000085a7 */ /* 0x000ee400080010ff */
[----:B---3--:R-:W-:Y:S05]  /*c110*/  @!P0 BRA `(.L_x_211) ;  /* 0xfffffffc00f08947 */ /* 0x008fea000383ffff */
[----:B------:R-:W-:Y:S05]  /*c120*/  BRA `(.L_x_212) ;  /* 0xffffff8c00b07947 */ /* 0x000fea000383ffff */
.L_x_86:
[----:B------:R-:W-:Y:S07]  /*c130*/  MOV R0, UR21 ;  /* 0x0000001500007c02 */ /* 0x000fee0008000f00 */
.L_x_213:
[----:B--2---:R2:W3:Y:S02]  /*c140*/  SYNCS.PHASECHK.TRANS64.TRYWAIT P0, [R0+URZ+0x68], R9 ;  /* 0x00006809000075a7 */ /* 0x0044e400080011ff */
[----:B---3--:R-:W-:Y:S05]  /*c150*/  @!P0 NANOSLEEP.SYNCS 0x989680 ;  /* 0x009896800000895d */ /* 0x008fea0003900000 */
[----:B------:R-:W3:Y:S02]  /*c160*/  @!P0 SYNCS.PHASECHK.TRANS64 P0, [R0+URZ+0x68], R9 ;  /* 0x00006809000085a7 */ /* 0x000ee400080010ff */
[----:B---3--:R-:W-:Y:S05]  /*c170*/  @!P0 BRA `(.L_x_213) ;  /* 0xfffffffc00f08947 */ /* 0x008fea000383ffff */
[----:B------:R-:W-:Y:S05]  /*c180*/  BRA `(.L_x_214) ;  /* 0xffffff8c00f87947 */ /* 0x000fea000383ffff */
.L_x_87:
[----:B------:R-:W-:Y:S07]  /*c190*/  MOV R0, UR21 ;  /* 0x0000001500007c02 */ /* 0x000fee0008000f00 */
.L_x_215:
[----:B--2---:R2:W3:Y:S02]  /*c1a0*/  SYNCS.PHASECHK.TRANS64.TRYWAIT P0, [R0+URZ+0x70], R9 ;  /* 0x00007009000075a7 */ /* 0x0044e400080011ff */
[----:B---3--:R-:W-:Y:S05]  /*c1b0*/  @!P0 NANOSLEEP.SYNCS 0x989680 ;  /* 0x009896800000895d */ /* 0x008fea0003900000 */
[----:B------:R-:W3:Y:S02]  /*c1c0*/  @!P0 SYNCS.PHASECHK.TRANS64 P0, [R0+URZ+0x70], R9 ;  /* 0x00007009000085a7 */ /* 0x000ee400080010ff */
[----:B---3--:R-:W-:Y:S05]  /*c1d0*/  @!P0 BRA `(.L_x_215) ;  /* 0xfffffffc00f08947 */ /* 0x008fea000383ffff */
[----:B------:R-:W-:Y:S05]  /*c1e0*/  BRA `(.L_x_216) ;  /* 0xffffff9000407947 */ /* 0x000fea000383ffff */
.L_x_88:
[----:B------:R-:W-:Y:S07]  /*c1f0*/  MOV R0, UR21 ;  /* 0x0000001500007c02 */ /* 0x000fee0008000f00 */
.L_x_217:
[----:B--2---:R2:W3:Y:S02]  /*c200*/  SYNCS.PHASECHK.TRANS64.TRYWAIT P0, [R0+URZ+0x78], R9 ;  /* 0x00007809000075a7 */ /* 0x0044e400080011ff */
[----:B---3--:R-:W-:Y:S05]  /*c210*/  @!P0 NANOSLEEP.SYNCS 0x989680 ;  /* 0x009896800000895d */ /* 0x008fea0003900000 */
[----:B------:R-:W3:Y:S02]  /*c220*/  @!P0 SYNCS.PHASECHK.TRANS64 P0, [R0+URZ+0x78], R9 ;  /* 0x00007809000085a7 */ /* 0x000ee400080010ff */
[----:B---3--:R-:W-:Y:S05]  /*c230*/  @!P0 BRA `(.L_x_217) ;  /* 0xfffffffc00f08947 */ /* 0x008fea000383ffff */
[----:B------:R-:W-:Y:S05]  /*c240*/  BRA `(.L_x_218) ;  /* 0xffffff9000847947 */ /* 0x000fea000383ffff */
.L_x_90:
[----:B------:R-:W-:-:S07]  /*c250*/  MOV R3, UR21 ;  /* 0x0000001500037c02 */ /* 0x000fce0008000f00 */
.L_x_219:
[----:B---3--:R3:W4:Y:S02]  /*c260*/  SYNCS.PHASECHK.TRANS64.TRYWAIT P0, [R3+URZ+0x60], R10 ;  /* 0x0000600a030075a7 */ /* 0x00872400080011ff */
[----:B----4-:R-:W-:Y:S05]  /*c270*/  @!P0 NANOSLEEP.SYNCS 0x989680 ;  /* 0x009896800000895d */ /* 0x010fea0003900000 */
[----:B------:R-:W4:Y:S02]  /*c280*/  @!P0 SYNCS.PHASECHK.TRANS64 P0, [R3+URZ+0x60], R10 ;  /* 0x0000600a030085a7 */ /* 0x000f2400080010ff */
[----:B----4-:R-:W-:Y:S05]  /*c290*/  @!P0 BRA `(.L_x_219) ;  /* 0xfffffffc00f08947 */ /* 0x010fea000383ffff */
[----:B------:R-:W-:Y:S05]  /*c2a0*/  BRA `(.L_x_220) ;  /* 0xffffff9000f47947 */ /* 0x000fea000383ffff */
.L_x_91:
[----:B---3--:R-:W-:-:S07]  /*c2b0*/  MOV R3, UR21 ;  /* 0x0000001500037c02 */ /* 0x008fce0008000f00 */
.L_x_221:
[----:B---3--:R3:W4:Y:S02]  /*c2c0*/  SYNCS.PHASECHK.TRANS64.TRYWAIT P0, [R3+URZ+0x68], R10 ;  /* 0x0000680a030075a7 */ /* 0x00872400080011ff */
[----:B----4-:R-:W-:Y:S05]  /*c2d0*/  @!P0 NANOSLEEP.SYNCS 0x989680 ;  /* 0x009896800000895d */ /* 0x010fea0003900000 */
[----:B------:R-:W4:Y:S02]  /*c2e0*/  @!P0 SYNCS.PHASECHK.TRANS64 P0, [R3+URZ+0x68], R10 ;  /* 0x0000680a030085a7 */ /* 0x000f2400080010ff */
[----:B----4-:R-:W-:Y:S05]  /*c2f0*/  @!P0 BRA `(.L_x_221) ;  /* 0xfffffffc00f08947 */ /* 0x010fea000383ffff */
[----:B------:R-:W-:Y:S05]  /*c300*/  BRA `(.L_x_222) ;  /* 0xffffff9000e47947 */ /* 0x000fea000383ffff */
.L_x_92:
[----:B---3--:R-:W-:-:S07]  /*c310*/  MOV R3, UR21 ;  /* 0x0000001500037c02 */ /* 0x008fce0008000f00 */
.L_x_223:
[----:B---3--:R3:W4:Y:S02]  /*c320*/  SYNCS.PHASECHK.TRANS64.TRYWAIT P0, [R3+URZ+0x70], R10 ;  /* 0x0000700a030075a7 */ /* 0x00872400080011ff */
[----:B----4-:R-:W-:Y:S05]  /*c330*/  @!P0 NANOSLEEP.SYNCS 0x989680 ;  /* 0x009896800000895d */ /* 0x010fea0003900000 */
[----:B------:R-:W4:Y:S02]  /*c340*/  @!P0 SYNCS.PHASECHK.TRANS64 P0, [R3+URZ+0x70], R10 ;  /* 0x0000700a030085a7 */ /* 0x000f2400080010ff */
[----:B----4-:R-:W-:Y:S05]  /*c350*/  @!P0 BRA `(.L_x_223) ;  /* 0xfffffffc00f08947 */ /* 0x010fea000383ffff */
[----:B------:R-:W-:Y:S05]  /*c360*/  BRA `(.L_x_224) ;  /* 0xffffff9000d87947 */ /* 0x000fea000383ffff */
.L_x_94:
[----:B-1----:R1:W2:Y:S02]  /*c370*/  SYNCS.PHASECHK.TRANS64.TRYWAIT P0, [R3+URZ+0x90], R0 ;  /* 0x00009000030075a7 */ /* 0x0022a400080011ff */
[----:B--2---:R-:W-:Y:S05]  /*c380*/  @!P0 NANOSLEEP.SYNCS 0x989680 ;  /* 0x009896800000895d */ /* 0x004fea0003900000 */
[----:B------:R-:W2:Y:S02]  /*c390*/  @!P0 SYNCS.PHASECHK.TRANS64 P0, [R3+URZ+0x90], R0 ;  /* 0x00009000030085a7 */ /* 0x000ea400080010ff */
[----:B--2---:R-:W-:Y:S05]  /*c3a0*/  @!P0 BRA `(.L_x_94) ;  /* 0xfffffffc00f08947 */ /* 0x004fea000383ffff */
[----:B------:R-:W-:Y:S05]  /*c3b0*/  BRA `(.L_x_225) ;  /* 0xffffff9400b07947 */ /* 0x000fea000383ffff */
.L_x_105:
[----:B-1----:R-:W-:Y:S04]  /*c3c0*/  MOV R0, UR43 ;  /* 0x0000002b00007c02 */ /* 0x002fe80008000f00 */
[----:B------:R1:W2:Y:S03]  /*c3d0*/  SYNCS.PHASECHK.TRANS64.TRYWAIT P1, [R0+URZ+0x40], R5 ;  /* 0x00004005000075a7 */ /* 0x0002a600080211ff */
[----:B--2---:R-:W-:Y:S05]  /*c3e0*/  @!P1 NANOSLEEP.SYNCS 0x989680 ;  /* 0x009896800000995d */ /* 0x004fea0003900000 */
[----:B------:R-:W2:Y:S02]  /*c3f0*/  @!P1 SYNCS.PHASECHK.TRANS64 P1, [R0+URZ+0x40], R5 ;  /* 0x00004005000095a7 */ /* 0x000ea400080210ff */
[----:B--2---:R-:W-:Y:S05]  /*c400*/  @!P1 BRA `(.L_x_105) ;  /* 0xfffffffc00ec9947 */ /* 0x004fea000383ffff */
[----:B------:R-:W-:Y:S05]  /*c410*/  BRA `(.L_x_104) ;  /* 0xffffffa4004c7947 */ /* 0x000fea000383ffff */
.L_x_107:
[----:B-1----:R1:W4:Y:S02]  /*c420*/  SYNCS.PHASECHK.TRANS64.TRYWAIT P0, [R82+URZ+0xb0], R3 ;  /* 0x0000b003520075a7 */ /* 0x00232400080011ff */
[----:B----4-:R-:W-:Y:S05]  /*c430*/  @!P0 NANOSLEEP.SYNCS 0x989680 ;  /* 0x009896800000895d */ /* 0x010fea0003900000 */
[----:B------:R-:W4:Y:S02]  /*c440*/  @!P0 SYNCS.PHASECHK.TRANS64 P0, [R82+URZ+0xb0], R3 ;  /* 0x0000b003520085a7 */ /* 0x000f2400080010ff */
[----:B----4-:R-:W-:Y:S05]  /*c450*/  @!P0 BRA `(.L_x_107) ;  /* 0xfffffffc00f08947 */ /* 0x010fea000383ffff */
[----:B------:R-:W-:Y:S05]  /*c460*/  BRA `(.L_x_106) ;  /* 0xffffffa400787947 */ /* 0x000fea000383ffff */
.L_x_116:
[----:B-1----:R1:W2:Y:S02]  /*c470*/  SYNCS.PHASECHK.TRANS64.TRYWAIT P0, [R3+URZ+0x40], R0 ;  /* 0x00004000030075a7 */ /* 0x0022a400080011ff */
[----:B--2---:R-:W-:Y:S05]  /*c480*/  @!P0 NANOSLEEP.SYNCS 0x989680 ;  /* 0x009896800000895d */ /* 0x004fea0003900000 */
[----:B------:R-:W2:Y:S02]  /*c490*/  @!P0 SYNCS.PHASECHK.TRANS64 P0, [R3+URZ+0x40], R0 ;  /* 0x00004000030085a7 */ /* 0x000ea400080010ff */
[----:B--2---:R-:W-:Y:S05]  /*c4a0*/  @!P0 BRA `(.L_x_116) ;  /* 0xfffffffc00f08947 */ /* 0x004fea000383ffff */
[----:B------:R-:W-:Y:S05]  /*c4b0*/  BRA `(.L_x_115) ;  /* 0xffffffac009c7947 */ /* 0x000fea000383ffff */
.L_x_124:
[----:B-1----:R1:W3:Y:S02]  /*c4c0*/  SYNCS.PHASECHK.TRANS64.TRYWAIT P0, [R91+URZ+0x40], R4 ;  /* 0x000040045b0075a7 */ /* 0x0022e400080011ff */
[----:B---3--:R-:W-:Y:S05]  /*c4d0*/  @!P0 NANOSLEEP.SYNCS 0x989680 ;  /* 0x009896800000895d */ /* 0x008fea0003900000 */
[----:B------:R-:W3:Y:S02]  /*c4e0*/  @!P0 SYNCS.PHASECHK.TRANS64 P0, [R91+URZ+0x40], R4 ;  /* 0x000040045b0085a7 */ /* 0x000ee400080010ff */
[----:B---3--:R-:W-:Y:S05]  /*c4f0*/  @!P0 BRA `(.L_x_124) ;  /* 0xfffffffc00f08947 */ /* 0x008fea000383ffff */
[----:B------:R-:W-:Y:S05]  /*c500*/  BRA `(.L_x_123) ;  /* 0xffffffb400e07947 */ /* 0x000fea000383ffff */
.L_x_132:
[----:B-1----:R1:W3:Y:S02]  /*c510*/  SYNCS.PHASECHK.TRANS64.TRYWAIT P0, [R93+URZ+0x40], R4 ;  /* 0x000040045d0075a7 */ /* 0x0022e400080011ff */
[----:B---3--:R-:W-:Y:S05]  /*c520*/  @!P0 NANOSLEEP.SYNCS 0x989680 ;  /* 0x009896800000895d */ /* 0x008fea0003900000 */
[----:B------:R-:W3:Y:S02]  /*c530*/  @!P0 SYNCS.PHASECHK.TRANS64 P0, [R93+URZ+0x40], R4 ;  /* 0x000040045d0085a7 */ /* 0x000ee400080010ff */
[----:B---3--:R-:W-:Y:S05]  /*c540*/  @!P0 BRA `(.L_x_132) ;  /* 0xfffffffc00f08947 */ /* 0x008fea000383ffff */
[----:B------:R-:W-:Y:S05]  /*c550*/  BRA `(.L_x_131) ;  /* 0xffffffc000247947 */ /* 0x000fea000383ffff */
.L_x_140:
[----:B-1----:R1:W3:Y:S02]  /*c560*/  SYNCS.PHASECHK.TRANS64.TRYWAIT P0, [R93+URZ+0x40], R4 ;  /* 0x000040045d0075a7 */ /* 0x0022e400080011ff */
[----:B---3--:R-:W-:Y:S05]  /*c570*/  @!P0 NANOSLEEP.SYNCS 0x989680 ;  /* 0x009896800000895d */ /* 0x008fea0003900000 */
[----:B------:R-:W3:Y:S02]  /*c580*/  @!P0 SYNCS.PHASECHK.TRANS64 P0, [R93+URZ+0x40], R4 ;  /* 0x000040045d0085a7 */ /* 0x000ee400080010ff */
[----:B---3--:R-:W-:Y:S05]  /*c590*/  @!P0 BRA `(.L_x_140) ;  /* 0xfffffffc00f08947 */ /* 0x008fea000383ffff */
[----:B------:R-:W-:Y:S05]  /*c5a0*/  BRA `(.L_x_139) ;  /* 0xffffffc800747947 */ /* 0x000fea000383ffff */
.L_x_148:
[----:B-1----:R1:W3:Y:S02]  /*c5b0*/  SYNCS.PHASECHK.TRANS64.TRYWAIT P0, [R93+URZ+0x40], R4 ;  /* 0x000040045d0075a7 */ /* 0x0022e400080011ff */
[----:B---3--:R-:W-:Y:S05]  /*c5c0*/  @!P0 NANOSLEEP.SYNCS 0x989680 ;  /* 0x009896800000895d */ /* 0x008fea0003900000 */
[----:B------:R-:W3:Y:S02]  /*c5d0*/  @!P0 SYNCS.PHASECHK.TRANS64 P0, [R93+URZ+0x40], R4 ;  /* 0x000040045d0085a7 */ /* 0x000ee400080010ff */
[----:B---3--:R-:W-:Y:S05]  /*c5e0*/  @!P0 BRA `(.L_x_148) ;  /* 0xfffffffc00f08947 */ /* 0x008fea000383ffff */
[----:B------:R-:W-:Y:S05]  /*c5f0*/  BRA `(.L_x_147) ;  /* 0xffffffd000d47947 */ /* 0x000fea000383ffff */
.L_x_156:
[----:B-1----:R1:W3:Y:S02]  /*c600*/  SYNCS.PHASECHK.TRANS64.TRYWAIT P0, [R93+URZ+0x40], R4 ;  /* 0x000040045d0075a7 */ /* 0x0022e400080011ff */
[----:B---3--:R-:W-:Y:S05]  /*c610*/  @!P0 NANOSLEEP.SYNCS 0x989680 ;  /* 0x009896800000895d */ /* 0x008fea0003900000 */
[----:B------:R-:W3:Y:S02]  /*c620*/  @!P0 SYNCS.PHASECHK.TRANS64 P0, [R93+URZ+0x40], R4 ;  /* 0x000040045d0085a7 */ /* 0x000ee400080010ff */
[----:B---3--:R-:W-:Y:S05]  /*c630*/  @!P0 BRA `(.L_x_156) ;  /* 0xfffffffc00f08947 */ /* 0x008fea000383ffff */
[----:B------:R-:W-:Y:S05]  /*c640*/  BRA `(.L_x_155) ;  /* 0xffffffdc00287947 */ /* 0x000fea000383ffff */
.L_x_164:
[----:B-1----:R1:W3:Y:S02]  /*c650*/  SYNCS.PHASECHK.TRANS64.TRYWAIT P0, [R93+URZ+0x40], R2 ;  /* 0x000040025d0075a7 */ /* 0x0022e400080011ff */
[----:B---3--:R-:W-:Y:S05]  /*c660*/  @!P0 NANOSLEEP.SYNCS 0x989680 ;  /* 0x009896800000895d */ /* 0x008fea0003900000 */
[----:B------:R-:W3:Y:S02]  /*c670*/  @!P0 SYNCS.PHASECHK.TRANS64 P0, [R93+URZ+0x40], R2 ;  /* 0x000040025d0085a7 */ /* 0x000ee400080010ff */
[----:B---3--:R-:W-:Y:S05]  /*c680*/  @!P0 BRA `(.L_x_164) ;  /* 0xfffffffc00f08947 */ /* 0x008fea000383ffff */
[----:B------:R-:W-:Y:S05]  /*c690*/  BRA `(.L_x_163) ;  /* 0xffffffe4007c7947 */ /* 0x000fea000383ffff */
        .weak           $__internal_0_$__cuda_sm10x_tcgen05_guardrail_trap_col_being_dealloced_not_returned_by_alloc
        .type           $__internal_0_$__cuda_sm10x_tcgen05_guardrail_trap_col_being_dealloced_not_returned_by_alloc,@function
        .size           $__internal_0_$__cuda_sm10x_tcgen05_guardrail_trap_col_being_dealloced_not_returned_by_alloc,($__internal_1_$__cuda_sm10x_tcgen05_guardrail_trap_phase_invalid_during_alloc - $__internal_0_$__cuda_sm10x_tcgen05_guardrail_trap_col_being_dealloced_not_returned_by_alloc)
$__internal_0_$__cuda_sm10x_tcgen05_guardrail_trap_col_being_dealloced_not_returned_by_alloc:
[----:B------:R-:W-:Y:S05]  /*c6a0*/  BPT.TRAP 0x1 ;  /* 0x000000040000795c */ /* 0x000fea0000300000 */
[----:B------:R-:W-:-:S04]  /*c6b0*/  HFMA2 R3, -RZ, RZ, 0, 0 ;  /* 0x00000000ff037431 */ /* 0x000fc800000001ff */
[----:B------:R-:W-:Y:S05]  /*c6c0*/  RET.REL.NODEC R2 `(_ZN7cutlass13device_kernelINS_4gemm6kernel13GemmUniversalIN4cute5tupleIJiiiiEEENS1_10collective13CollectiveMmaINS1_35MainloopSm100TmaUmmaWarpSpecializedILi4ELi2ELi4ENS5_IJNS4_1CILi1EEENSA_ILi8EEESB_EEEEENS5_IJNSA_ILi64EEENSA_ILi256EEENSA_ILi32EEEEEENS_10tfloat32_tENS5_IJlSB_lEEESJ_SK_NS4_8TiledMMAINS4_8MMA_AtomIJNS4_17SM100_MMA_TF32_SSISJ_SJ_fLi64ELi256ELNS4_4UMMA5MajorE0ELSP_0ELNSO_7ScaleInE0ELSQ_0EEEEEENS4_6LayoutINS5_IJSB_SB_SB_EEENS5_IJNSA_ILi0EEESV_SV_EEEEENS5_IJNS4_10UnderscoreESY_SY_EEEEENS4_23SM90_TMA_LOAD_MULTICASTENS4_14ComposedLayoutINS4_7SwizzleILi3ELi4ELi3EEENS4_18smem_ptr_flag_bitsILi32EEENST_INS5_IJSC_SH_EEENS5_IJSH_SB_EEEEEEEvNS4_8identityENS4_13SM90_TMA_LOADES1A_vS1B_EENS_8epilogue10collective18CollectiveEpilogueINS1E_23Sm100TmaWarpSpecializedILi4ELi2ELi16ELb1ELb0EEEJSI_NS5_IJNST_ISF_SB_EENST_ISH_SB_EEEEESJ_SK_SJ_SK_NS1E_6fusion15FusionCallbacksIS1I_NS1M_17LinearCombinationISJ_fSJ_fLNS_15FloatRoundStyleE2EEESI_S1L_JEEENS4_5SM1004TMEM4LOAD26SM100_TMEM_LOAD_16dp128b8xES1C_S1A_NS4_17SM75_U32x4_LDSM_NENS4_14SM90_TMA_STOREES1A_NS4_17SM90_U32x4_STSM_NENS4_39AutoVectorizingCopyWithAssumedAlignmentILi128EEEEEEvvEEEEvNT_6ParamsE) ;  /* 0xffffff38024c7950 */ /* 0x000fea0003c3ffff */
        .weak           $__internal_1_$__cuda_sm10x_tcgen05_guardrail_trap_phase_invalid_during_alloc
        .type           $__internal_1_$__cuda_sm10x_tcgen05_guardrail_trap_phase_invalid_during_alloc,@function
        .size           $__internal_1_$__cuda_sm10x_tcgen05_guardrail_trap_phase_invalid_during_alloc,($__internal_2_$__cuda_sm10x_tcgen05_guardrail_trap_unallocated_columns_being_dealloced - $__internal_1_$__cuda_sm10x_tcgen05_guardrail_trap_phase_invalid_during_alloc)
$__internal_1_$__cuda_sm10x_tcgen05_guardrail_trap_phase_invalid_during_alloc:
[----:B------:R-:W-:Y:S05]  /*c6d0*/  BPT.TRAP 0x1 ;  /* 0x000000040000795c */ /* 0x000fea0000300000 */
[----:B------:R-:W-:-:S04]  /*c6e0*/  MOV R5, 0x0 ;  /* 0x0000000000057802 */ /* 0x000fc80000000f00 */
[----:B------:R-:W-:Y:S05]  /*c6f0*/  RET.REL.NODEC R4 `(_ZN7cutlass13device_kernelINS_4gemm6kernel13GemmUniversalIN4cute5tupleIJiiiiEEENS1_10collective13CollectiveMmaINS1_35MainloopSm100TmaUmmaWarpSpecializedILi4ELi2ELi4ENS5_IJNS4_1CILi1EEENSA_ILi8EEESB_EEEEENS5_IJNSA_ILi64EEENSA_ILi256EEENSA_ILi32EEEEEENS_10tfloat32_tENS5_IJlSB_lEEESJ_SK_NS4_8TiledMMAINS4_8MMA_AtomIJNS4_17SM100_MMA_TF32_SSISJ_SJ_fLi64ELi256ELNS4_4UMMA5MajorE0ELSP_0ELNSO_7ScaleInE0ELSQ_0EEEEEENS4_6LayoutINS5_IJSB_SB_SB_EEENS5_IJNSA_ILi0EEESV_SV_EEEEENS5_IJNS4_10UnderscoreESY_SY_EEEEENS4_23SM90_TMA_LOAD_MULTICASTENS4_14ComposedLayoutINS4_7SwizzleILi3ELi4ELi3EEENS4_18smem_ptr_flag_bitsILi32EEENST_INS5_IJSC_SH_EEENS5_IJSH_SB_EEEEEEEvNS4_8identityENS4_13SM90_TMA_LOADES1A_vS1B_EENS_8epilogue10collective18CollectiveEpilogueINS1E_23Sm100TmaWarpSpecializedILi4ELi2ELi16ELb1ELb0EEEJSI_NS5_IJNST_ISF_SB_EENST_ISH_SB_EEEEESJ_SK_SJ_SK_NS1E_6fusion15FusionCallbacksIS1I_NS1M_17LinearCombinationISJ_fSJ_fLNS_15FloatRoundStyleE2EEESI_S1L_JEEENS4_5SM1004TMEM4LOAD26SM100_TMEM_LOAD_16dp128b8xES1C_S1A_NS4_17SM75_U32x4_LDSM_NENS4_14SM90_TMA_STOREES1A_NS4_17SM90_U32x4_STSM_NENS4_39AutoVectorizingCopyWithAssumedAlignmentILi128EEEEEEvvEEEEvNT_6ParamsE) ;  /* 0xffffff3804407950 */ /* 0x000fea0003c3ffff */
        .weak           $__internal_2_$__cuda_sm10x_tcgen05_guardrail_trap_unallocated_columns_being_dealloced
        .type           $__internal_2_$__cuda_sm10x_tcgen05_guardrail_trap_unallocated_columns_being_dealloced,@function
        .size           $__internal_2_$__cuda_sm10x_tcgen05_guardrail_trap_unallocated_columns_being_dealloced,(.L_x_227 - $__internal_2_$__cuda_sm10x_tcgen05_guardrail_trap_unallocated_columns_being_dealloced)
$__internal_2_$__cuda_sm10x_tcgen05_guardrail_trap_unallocated_columns_being_dealloced:
[----:B------:R-:W-:Y:S05]  /*c700*/  BPT.TRAP 0x1 ;  /* 0x000000040000795c */ /* 0x000fea0000300000 */
[----:B------:R-:W-:-:S04]  /*c710*/  HFMA2 R3, -RZ, RZ, 0, 0 ;  /* 0x00000000ff037431 */ /* 0x000fc800000001ff */
[----:B------:R-:W-:Y:S05]  /*c720*/  RET.REL.NODEC R2 `(_ZN7cutlass13device_kernelINS_4gemm6kernel13GemmUniversalIN4cute5tupleIJiiiiEEENS1_10collective13CollectiveMmaINS1_35MainloopSm100TmaUmmaWarpSpecializedILi4ELi2ELi4ENS5_IJNS4_1CILi1EEENSA_ILi8EEESB_EEEEENS5_IJNSA_ILi64EEENSA_ILi256EEENSA_ILi32EEEEEENS_10tfloat32_tENS5_IJlSB_lEEESJ_SK_NS4_8TiledMMAINS4_8MMA_AtomIJNS4_17SM100_MMA_TF32_SSISJ_SJ_fLi64ELi256ELNS4_4UMMA5MajorE0ELSP_0ELNSO_7ScaleInE0ELSQ_0EEEEEENS4_6LayoutINS5_IJSB_SB_SB_EEENS5_IJNSA_ILi0EEESV_SV_EEEEENS5_IJNS4_10UnderscoreESY_SY_EEEEENS4_23SM90_TMA_LOAD_MULTICASTENS4_14ComposedLayoutINS4_7SwizzleILi3ELi4ELi3EEENS4_18smem_ptr_flag_bitsILi32EEENST_INS5_IJSC_SH_EEENS5_IJSH_SB_EEEEEEEvNS4_8identityENS4_13SM90_TMA_LOADES1A_vS1B_EENS_8epilogue10collective18CollectiveEpilogueINS1E_23Sm100TmaWarpSpecializedILi4ELi2ELi16ELb1ELb0EEEJSI_NS5_IJNST_ISF_SB_EENST_ISH_SB_EEEEESJ_SK_SJ_SK_NS1E_6fusion15FusionCallbacksIS1I_NS1M_17LinearCombinationISJ_fSJ_fLNS_15FloatRoundStyleE2EEESI_S1L_JEEENS4_5SM1004TMEM4LOAD26SM100_TMEM_LOAD_16dp128b8xES1C_S1A_NS4_17SM75_U32x4_LDSM_NENS4_14SM90_TMA_STOREES1A_NS4_17SM90_U32x4_STSM_NENS4_39AutoVectorizingCopyWithAssumedAlignmentILi128EEEEEEvvEEEEvNT_6ParamsE) ;  /* 0xffffff3802347950 */ /* 0x000fea0003c3ffff */
.L_x_226:
[----:B------:R-:W-:-:S00]  /*c730*/  BRA `(.L_x_226) ;  /* 0xfffffffc00fc7947 */ /* 0x000fc0000383ffff */
[----:B------:R-:W-:-:S00]  /*c740*/  NOP ;  /* 0x0000000000007918 */ /* 0x000fc00000000000 */
        /* <DEDUP_REMOVED lines=11> */
.L_x_227:


//--------------------- .nv.global.init           --------------------------
	.section	.nv.global.init,"aw",@progbits
.nv.global.init:
	.type		$str$27,@object
	.size		$str$27,($str$28 - $str$27)
$str$27:
        /*0000*/ 	.byte	0x28, 0x61, 0x64, 0x64, 0x72, 0x65, 0x73, 0x73, 0x20, 0x26, 0x20, 0x6d, 0x61, 0x73, 0x6b, 0x29
        /*0010*/ 	.byte	0x20, 0x3d, 0x3d, 0x20, 0x30, 0x00
	.type		$str$28,@object
	.size		$str$28,($str$26 - $str$28)
$str$28:
        /*0016*/ 	.byte	0x2f, 0x74, 0x6d, 0x70, 0x2f, 0x63, 0x75, 0x74, 0x6c, 0x61, 0x73, 0x73, 0x5f, 0x73, 0x77, 0x65
        /*0026*/ 	.byte	0x65, 0x70, 0x5f, 0x73, 0x72, 0x63, 0x2f, 0x69, 0x6e, 0x63, 0x6c, 0x75, 0x64, 0x65, 0x2f, 0x63
        /*0036*/ 	.byte	0x75, 0x74, 0x65, 0x2f, 0x70, 0x6f, 0x69, 0x6e, 0x74, 0x65, 0x72, 0x5f, 0x66, 0x6c, 0x61, 0x67
        /*0046*/ 	.byte	0x67, 0x65, 0x64, 0x2e, 0x68, 0x70, 0x70, 0x00
	.type		$str$26,@object
	.size		$str$26,($str$25 - $str$26)
$str$26:
        /*004e*/ 	.byte	0x2f, 0x74, 0x6d, 0x70, 0x2f, 0x63, 0x75, 0x74, 0x6c, 0x61, 0x73, 0x73, 0x5f, 0x73, 0x77, 0x65
        /*005e*/ 	.byte	0x65, 0x70, 0x5f, 0x73, 0x72, 0x63, 0x2f, 0x69, 0x6e, 0x63, 0x6c, 0x75, 0x64, 0x65, 0x2f, 0x63
        /*006e*/ 	.byte	0x75, 0x74, 0x65, 0x2f, 0x61, 0x74, 0x6f, 0x6d, 0x2f, 0x63, 0x6f, 0x70, 0x79, 0x5f, 0x74, 0x72
        /*007e*/ 	.byte	0x61, 0x69, 0x74, 0x73, 0x5f, 0x73, 0x6d, 0x31, 0x30, 0x30, 0x2e, 0x68, 0x70, 0x70, 0x00
	.type		$str$25,@object
	.size		$str$25,(__unnamed_1 - $str$25)
$str$25:
        /*008d*/ 	.byte	0x28, 0x28, 0x75, 0x69, 0x6e, 0x74, 0x33, 0x32, 0x5f, 0x74, 0x28, 0x74, 0x68, 0x72, 0x65, 0x61
        /*009d*/ 	.byte	0x64, 0x49, 0x64, 0x78, 0x2e, 0x78, 0x29, 0x20, 0x2f, 0x20, 0x33, 0x32, 0x29, 0x20, 0x25, 0x20
        /*00ad*/ 	.byte	0x34, 0x29, 0x20, 0x3d, 0x3d, 0x20, 0x28, 0x28, 0x28, 0x74, 0x6d, 0x65, 0x6d, 0x5f, 0x61, 0x64
        /*00bd*/ 	.byte	0x64, 0x72, 0x20, 0x3e, 0x3e, 0x20, 0x31, 0x36, 0x29, 0x20, 0x2f, 0x20, 0x33, 0x32, 0x29, 0x20
        /*00cd*/ 	.byte	0x25, 0x20, 0x34, 0x29, 0x00
	.type		__unnamed_1,@object
	.size		__unnamed_1,(__unnamed_2 - __unnamed_1)
__unnamed_1:
        /*00d2*/ 	.byte	0x61, 0x75, 0x74, 0x6f, 0x20, 0x63, 0x75, 0x74, 0x65, 0x3a, 0x3a, 0x61, 0x73, 0x5f, 0x70, 0x6f
        /* <DEDUP_REMOVED lines=24> */
        /*0262*/ 	.byte	0x30, 0x34, 0x38, 0x3e, 0x3e, 0x3e, 0x3e, 0x5d, 0x00
	.type		__unnamed_2,@object
	.size		__unnamed_2,(.L_2 - __unnamed_2)
__unnamed_2:
        /* <DEDUP_REMOVED lines=45> */
        /*053b*/ 	.byte	0x3e, 0x3e, 0x3e, 0x5d, 0x00
.L_2:


//--------------------- .nv.shared._ZN7cutlass13device_kernelINS_4gemm6kernel13GemmUniversalIN4cute5tupleIJiiiiEEENS1_10collective13CollectiveMmaINS1_35MainloopSm100TmaUmmaWarpSpecializedILi4ELi2ELi4ENS5_IJNS4_1CILi1EEENSA_ILi8EEESB_EEEEENS5_IJNSA_ILi64EEENSA_ILi256EEENSA_ILi32EEEEEENS_10tfloat32_tENS5_IJlSB_lEEESJ_SK_NS4_8TiledMMAINS4_8MMA_AtomIJNS4_17SM100_MMA_TF32_SSISJ_SJ_fLi64ELi256ELNS4_4UMMA5MajorE0ELSP_0ELNSO_7ScaleInE0ELSQ_0EEEEEENS4_6LayoutINS5_IJSB_SB_SB_EEENS5_IJNSA_ILi0EEESV_SV_EEEEENS5_IJNS4_10UnderscoreESY_SY_EEEEENS4_23SM90_TMA_LOAD_MULTICASTENS4_14ComposedLayoutINS4_7SwizzleILi3ELi4ELi3EEENS4_18smem_ptr_flag_bitsILi32EEENST_INS5_IJSC_SH_EEENS5_IJSH_SB_EEEEEEEvNS4_8identityENS4_13SM90_TMA_LOADES1A_vS1B_EENS_8epilogue10collective18CollectiveEpilogueINS1E_23Sm100TmaWarpSpecializedILi4ELi2ELi16ELb1ELb0EEEJSI_NS5_IJNST_ISF_SB_EENST_ISH_SB_EEEEESJ_SK_SJ_SK_NS1E_6fusion15FusionCallbacksIS1I_NS1M_17LinearCombinationISJ_fSJ_fLNS_15FloatRoundStyleE2EEESI_S1L_JEEENS4_5SM1004TMEM4LOAD26SM100_TMEM_LOAD_16dp128b8xES1C_S1A_NS4_17SM75_U32x4_LDSM_NENS4_14SM90_TMA_STOREES1A_NS4_17SM90_U32x4_STSM_NENS4_39AutoVectorizingCopyWithAssumedAlignmentILi128EEEEEEvvEEEEvNT_6ParamsE --------------------------
	.section	.nv.shared._ZN7cutlass13device_kernelINS_4gemm6kernel13GemmUniversalIN4cute5tupleIJiiiiEEENS1_10collective13CollectiveMmaINS1_35MainloopSm100TmaUmmaWarpSpecializedILi4ELi2ELi4ENS5_IJNS4_1CILi1EEENSA_ILi8EEESB_EEEEENS5_IJNSA_ILi64EEENSA_ILi256EEENSA_ILi32EEEEEENS_10tfloat32_tENS5_IJlSB_lEEESJ_SK_NS4_8TiledMMAINS4_8MMA_AtomIJNS4_17SM100_MMA_TF32_SSISJ_SJ_fLi64ELi256ELNS4_4UMMA5MajorE0ELSP_0ELNSO_7ScaleInE0ELSQ_0EEEEEENS4_6LayoutINS5_IJSB_SB_SB_EEENS5_IJNSA_ILi0EEESV_SV_EEEEENS5_IJNS4_10UnderscoreESY_SY_EEEEENS4_23SM90_TMA_LOAD_MULTICASTENS4_14ComposedLayoutINS4_7SwizzleILi3ELi4ELi3EEENS4_18smem_ptr_flag_bitsILi32EEENST_INS5_IJSC_SH_EEENS5_IJSH_SB_EEEEEEEvNS4_8identityENS4_13SM90_TMA_LOADES1A_vS1B_EENS_8epilogue10collective18CollectiveEpilogueINS1E_23Sm100TmaWarpSpecializedILi4ELi2ELi16ELb1ELb0EEEJSI_NS5_IJNST_ISF_SB_EENST_ISH_SB_EEEEESJ_SK_SJ_SK_NS1E_6fusion15FusionCallbacksIS1I_NS1M_17LinearCombinationISJ_fSJ_fLNS_15FloatRoundStyleE2EEESI_S1L_JEEENS4_5SM1004TMEM4LOAD26SM100_TMEM_LOAD_16dp128b8xES1C_S1A_NS4_17SM75_U32x4_LDSM_NENS4_14SM90_TMA_STOREES1A_NS4_17SM90_U32x4_STSM_NENS4_39AutoVectorizingCopyWithAssumedAlignmentILi128EEEEEEvvEEEEvNT_6ParamsE,"aw",@nobits
	.sectionflags	@""
	.align	16
	.zero		1024


//--------------------- .nv.shared.reserved.0     --------------------------
	.section	.nv.shared.reserved.0,"aw",@nobits
	.weak		__nv_reservedSMEM_offset_0_alias
	.size		__nv_reservedSMEM_offset_0_alias, 0, 64
	.other		__nv_reservedSMEM_offset_0_alias,@"STO_CUDA_RESERVED_SHARED STV_DEFAULT"
__nv_reservedSMEM_offset_0_alias:
	.zero		0
.nv.shared.reserved.0:
	.zero		64
	.weak		__nv_reservedSMEM_tcgen05_partition
	.type		__nv_reservedSMEM_tcgen05_partition,@object
	.size		__nv_reservedSMEM_tcgen05_partition,(.L_0 - __nv_reservedSMEM_tcgen05_partition)
__nv_reservedSMEM_tcgen05_partition:
	.zero		32
.L_0:


//--------------------- .nv.global                --------------------------
	.section	.nv.global,"aw",@nobits
.nv.global:
	.type		_ZN40_INTERNAL_ef94bf02_4_k_cu_522ac64c_323684cute1_E,@object
	.size		_ZN40_INTERNAL_ef94bf02_4_k_cu_522ac64c_323684cute1_E,(_ZN40_INTERNAL_ef94bf02_4_k_cu_522ac64c_323684cuda3std3__45__cpo6cbeginE - _ZN40_INTERNAL_ef94bf02_4_k_cu_522ac64c_323684cute1_E)
_ZN40_INTERNAL_ef94bf02_4_k_cu_522ac64c_323684cute1_E:
	.zero		1
	.type		_ZN40_INTERNAL_ef94bf02_4_k_cu_522ac64c_323684cuda3std3__45__cpo6cbeginE,@object
	.size		_ZN40_INTERNAL_ef94bf02_4_k_cu_522ac64c_323684cuda3std3__45__cpo6cbeginE,(_ZN40_INTERNAL_ef94bf02_4_k_cu_522ac64c_323684cuda3std3__48in_placeE - _ZN40_INTERNAL_ef94bf02_4_k_cu_522ac64c_323684cuda3std3__45__cpo6cbeginE)
_ZN40_INTERNAL_ef94bf02_4_k_cu_522ac64c_323684cuda3std3__45__cpo6cbeginE:
	.zero		1
	.type		_ZN40_INTERNAL_ef94bf02_4_k_cu_522ac64c_323684cuda3std3__48in_placeE,@object
	.size		_ZN40_INTERNAL_ef94bf02_4_k_cu_522ac64c_323684cuda3std3__48in_placeE,(_ZN40_INTERNAL_ef94bf02_4_k_cu_522ac64c_323684cuda3std6ranges3__45__cpo9iter_moveE - _ZN40_INTERNAL_ef94bf02_4_k_cu_522ac64c_323684cuda3std3__48in_placeE)
_ZN40_INTERNAL_ef94bf02_4_k_cu_522ac64c_323684cuda3std3__48in_placeE:
	.zero		1
	.type		_ZN40_INTERNAL_ef94bf02_4_k_cu_522ac64c_323684cuda3std6ranges3__45__cpo9iter_moveE,@object
	.size		_ZN40_INTERNAL_ef94bf02_4_k_cu_522ac64c_323684cuda3std6ranges3__45__cpo9iter_moveE,(_ZN40_INTERNAL_ef94bf02_4_k_cu_522ac64c_323684cuda3std3__45__cpo5beginE - _ZN40_INTERNAL_ef94bf02_4_k_cu_522ac64c_323684cuda3std6ranges3__45__cpo9iter_moveE)
_ZN40_INTERNAL_ef94bf02_4_k_cu_522ac64c_323684cuda3std6ranges3__45__cpo9iter_moveE:
	.zero		1
	.type		_ZN40_INTERNAL_ef94bf02_4_k_cu_522ac64c_323684cuda3std3__45__cpo5beginE,@object
	.size		_ZN40_INTERNAL_ef94bf02_4_k_cu_522ac64c_323684cuda3std3__45__cpo5beginE,(_ZN40_INTERNAL_ef94bf02_4_k_cu_522ac64c_323684cuda3std3__442_GLOBAL__N__ef94bf02_4_k_cu_522ac64c_323686ignoreE - _ZN40_INTERNAL_ef94bf02_4_k_cu_522ac64c_323684cuda3std3__45__cpo5beginE)
_ZN40_INTERNAL_ef94bf02_4_k_cu_522ac64c_323684cuda3std3__45__cpo5beginE:
	.zero		1
	.type		_ZN40_INTERNAL_ef94bf02_4_k_cu_522ac64c_323684cuda3std3__442_GLOBAL__N__ef94bf02_4_k_cu_522ac64c_323686ignoreE,@object
	.size		_ZN40_INTERNAL_ef94bf02_4_k_cu_522ac64c_323684cuda3std3__442_GLOBAL__N__ef94bf02_4_k_cu_522ac64c_323686ignoreE,(_ZN40_INTERNAL_ef94bf02_4_k_cu_522ac64c_323684cute7productE - _ZN40_INTERNAL_ef94bf02_4_k_cu_522ac64c_323684cuda3std3__442_GLOBAL__N__ef94bf02_4_k_cu_522ac64c_323686ignoreE)
_ZN40_INTERNAL_ef94bf02_4_k_cu_522ac64c_323684cuda3std3__442_GLOBAL__N__ef94bf02_4_k_cu_522ac64c_323686ignoreE:
	.zero		1
	.type		_ZN40_INTERNAL_ef94bf02_4_k_cu_522ac64c_323684cute7productE,@object
	.size		_ZN40_INTERNAL_ef94bf02_4_k_cu_522ac64c_323684cute7productE,(_ZN40_INTERNAL_ef94bf02_4_k_cu_522ac64c_323684cuda3std3__45__cpo3endE - _ZN40_INTERNAL_ef94bf02_4_k_cu_522ac64c_323684cute7productE)
_ZN40_INTERNAL_ef94bf02_4_k_cu_522ac64c_323684cute7productE:
	.zero		1
	.type		_ZN40_INTERNAL_ef94bf02_4_k_cu_522ac64c_323684cuda3std3__45__cpo3endE,@object
	.size		_ZN40_INTERNAL_ef94bf02_4_k_cu_522ac64c_323684cuda3std3__45__cpo3endE,(_ZN40_INTERNAL_ef94bf02_4_k_cu_522ac64c_323684cuda3std3__419piecewise_constructE - _ZN40_INTERNAL_ef94bf02_4_k_cu_522ac64c_323684cuda3std3__45__cpo3endE)
_ZN40_INTERNAL_ef94bf02_4_k_cu_522ac64c_323684cuda3std3__45__cpo3endE:
	.zero		1
	.type		_ZN40_INTERNAL_ef94bf02_4_k_cu_522ac64c_323684cuda3std3__419piecewise_constructE,@object
	.size		_ZN40_INTERNAL_ef94bf02_4_k_cu_522ac64c_323684cuda3std3__419piecewise_constructE,(_ZN40_INTERNAL_ef94bf02_4_k_cu_522ac64c_323684cuda3std3__45__cpo4cendE - _ZN40_INTERNAL_ef94bf02_4_k_cu_522ac64c_323684cuda3std3__419piecewise_constructE)
_ZN40_INTERNAL_ef94bf02_4_k_cu_522ac64c_323684cuda3std3__419piecewise_constructE:
	.zero		1
	.type		_ZN40_INTERNAL_ef94bf02_4_k_cu_522ac64c_323684cuda3std3__45__cpo4cendE,@object
	.size		_ZN40_INTERNAL_ef94bf02_4_k_cu_522ac64c_323684cuda3std3__45__cpo4cendE,(_ZN40_INTERNAL_ef94bf02_4_k_cu_522ac64c_323684cuda3std6ranges3__45__cpo4swapE - _ZN40_INTERNAL_ef94bf02_4_k_cu_522ac64c_323684cuda3std3__45__cpo4cendE)
_ZN40_INTERNAL_ef94bf02_4_k_cu_522ac64c_323684cuda3std3__45__cpo4cendE:
	.zero		1
	.type		_ZN40_INTERNAL_ef94bf02_4_k_cu_522ac64c_323684cuda3std6ranges3__45__cpo4swapE,@object
	.size		_ZN40_INTERNAL_ef94bf02_4_k_cu_522ac64c_323684cuda3std6ranges3__45__cpo4swapE,(.L_10 - _ZN40_INTERNAL_ef94bf02_4_k_cu_522ac64c_323684cuda3std6ranges3__45__cpo4swapE)
_ZN40_INTERNAL_ef94bf02_4_k_cu_522ac64c_323684cuda3std6ranges3__45__cpo4swapE:
	.zero		1
.L_10:


//--------------------- .nv.constant0._ZN7cutlass13device_kernelINS_4gemm6kernel13GemmUniversalIN4cute5tupleIJiiiiEEENS1_10collective13CollectiveMmaINS1_35MainloopSm100TmaUmmaWarpSpecializedILi4ELi2ELi4ENS5_IJNS4_1CILi1EEENSA_ILi8EEESB_EEEEENS5_IJNSA_ILi64EEENSA_ILi256EEENSA_ILi32EEEEEENS_10tfloat32_tENS5_IJlSB_lEEESJ_SK_NS4_8TiledMMAINS4_8MMA_AtomIJNS4_17SM100_MMA_TF32_SSISJ_SJ_fLi64ELi256ELNS4_4UMMA5MajorE0ELSP_0ELNSO_7ScaleInE0ELSQ_0EEEEEENS4_6LayoutINS5_IJSB_SB_SB_EEENS5_IJNSA_ILi0EEESV_SV_EEEEENS5_IJNS4_10UnderscoreESY_SY_EEEEENS4_23SM90_TMA_LOAD_MULTICASTENS4_14ComposedLayoutINS4_7SwizzleILi3ELi4ELi3EEENS4_18smem_ptr_flag_bitsILi32EEENST_INS5_IJSC_SH_EEENS5_IJSH_SB_EEEEEEEvNS4_8identityENS4_13SM90_TMA_LOADES1A_vS1B_EENS_8epilogue10collective18CollectiveEpilogueINS1E_23Sm100TmaWarpSpecializedILi4ELi2ELi16ELb1ELb0EEEJSI_NS5_IJNST_ISF_SB_EENST_ISH_SB_EEEEESJ_SK_SJ_SK_NS1E_6fusion15FusionCallbacksIS1I_NS1M_17LinearCombinationISJ_fSJ_fLNS_15FloatRoundStyleE2EEESI_S1L_JEEENS4_5SM1004TMEM4LOAD26SM100_TMEM_LOAD_16dp128b8xES1C_S1A_NS4_17SM75_U32x4_LDSM_NENS4_14SM90_TMA_STOREES1A_NS4_17SM90_U32x4_STSM_NENS4_39AutoVectorizingCopyWithAssumedAlignmentILi128EEEEEEvvEEEEvNT_6ParamsE --------------------------
	.section	.nv.constant0._ZN7cutlass13device_kernelINS_4gemm6kernel13GemmUniversalIN4cute5tupleIJiiiiEEENS1_10collective13CollectiveMmaINS1_35MainloopSm100TmaUmmaWarpSpecializedILi4ELi2ELi4ENS5_IJNS4_1CILi1EEENSA_ILi8EEESB_EEEEENS5_IJNSA_ILi64EEENSA_ILi256EEENSA_ILi32EEEEEENS_10tfloat32_tENS5_IJlSB_lEEESJ_SK_NS4_8TiledMMAINS4_8MMA_AtomIJNS4_17SM100_MMA_TF32_SSISJ_SJ_fLi64ELi256ELNS4_4UMMA5MajorE0ELSP_0ELNSO_7ScaleInE0ELSQ_0EEEEEENS4_6LayoutINS5_IJSB_SB_SB_EEENS5_IJNSA_ILi0EEESV_SV_EEEEENS5_IJNS4_10UnderscoreESY_SY_EEEEENS4_23SM90_TMA_LOAD_MULTICASTENS4_14ComposedLayoutINS4_7SwizzleILi3ELi4ELi3EEENS4_18smem_ptr_flag_bitsILi32EEENST_INS5_IJSC_SH_EEENS5_IJSH_SB_EEEEEEEvNS4_8identityENS4_13SM90_TMA_LOADES1A_vS1B_EENS_8epilogue10collective18CollectiveEpilogueINS1E_23Sm100TmaWarpSpecializedILi4ELi2ELi16ELb1ELb0EEEJSI_NS5_IJNST_ISF_SB_EENST_ISH_SB_EEEEESJ_SK_SJ_SK_NS1E_6fusion15FusionCallbacksIS1I_NS1M_17LinearCombinationISJ_fSJ_fLNS_15FloatRoundStyleE2EEESI_S1L_JEEENS4_5SM1004TMEM4LOAD26SM100_TMEM_LOAD_16dp128b8xES1C_S1A_NS4_17SM75_U32x4_LDSM_NENS4_14SM90_TMA_STOREES1A_NS4_17SM90_U32x4_STSM_NENS4_39AutoVectorizingCopyWithAssumedAlignmentILi128EEEEEEvvEEEEvNT_6ParamsE,"a",@progbits
	.sectionflags	@""
	.align	4
.nv.constant0._ZN7cutlass13device_kernelINS_4gemm6kernel13GemmUniversalIN4cute5tupleIJiiiiEEENS1_10collective13CollectiveMmaINS1_35MainloopSm100TmaUmmaWarpSpecializedILi4ELi2ELi4ENS5_IJNS4_1CILi1EEENSA_ILi8EEESB_EEEEENS5_IJNSA_ILi64EEENSA_ILi256EEENSA_ILi32EEEEEENS_10tfloat32_tENS5_IJlSB_lEEESJ_SK_NS4_8TiledMMAINS4_8MMA_AtomIJNS4_17SM100_MMA_TF32_SSISJ_SJ_fLi64ELi256ELNS4_4UMMA5MajorE0ELSP_0ELNSO_7ScaleInE0ELSQ_0EEEEEENS4_6LayoutINS5_IJSB_SB_SB_EEENS5_IJNSA_ILi0EEESV_SV_EEEEENS5_IJNS4_10UnderscoreESY_SY_EEEEENS4_23SM90_TMA_LOAD_MULTICASTENS4_14ComposedLayoutINS4_7SwizzleILi3ELi4ELi3EEENS4_18smem_ptr_flag_bitsILi32EEENST_INS5_IJSC_SH_EEENS5_IJSH_SB_EEEEEEEvNS4_8identityENS4_13SM90_TMA_LOADES1A_vS1B_EENS_8epilogue10collective18CollectiveEpilogueINS1E_23Sm100TmaWarpSpecializedILi4ELi2ELi16ELb1ELb0EEEJSI_NS5_IJNST_ISF_SB_EENST_ISH_SB_EEEEESJ_SK_SJ_SK_NS1E_6fusion15FusionCallbacksIS1I_NS1M_17LinearCombinationISJ_fSJ_fLNS_15FloatRoundStyleE2EEESI_S1L_JEEENS4_5SM1004TMEM4LOAD26SM100_TMEM_LOAD_16dp128b8xES1C_S1A_NS4_17SM75_U32x4_LDSM_NENS4_14SM90_TMA_STOREES1A_NS4_17SM90_U32x4_STSM_NENS4_39AutoVectorizingCopyWithAssumedAlignmentILi128EEEEEEvvEEEEvNT_6ParamsE:
	.zero		2944


//--------------------- SYMBOLS --------------------------

	.type		.nv.reservedSmem.offset0,@object
	.size		.nv.reservedSmem.offset0,0x4
	.type		.nv.reservedSmem.cap,@object
	.size		.nv.reservedSmem.cap,0x4
	.type		__assertfail,@function
